def matmul_kernel(
    a_ptr,
    b_ptr,
    c_ptr,
    M,
    N,
    K,
    stride_am,
    stride_ak,
    stride_bk,
    stride_bn,
    stride_cm,
    stride_cn,
    BLOCK_M: tl.constexpr,
    BLOCK_N: tl.constexpr,
    BLOCK_K: tl.constexpr,
    GROUP_M: tl.constexpr,
):
    pid = tl.program_id(axis=0)
    num_pid_m = tl.cdiv(M, BLOCK_M)
    num_pid_n = tl.cdiv(N, BLOCK_N)
    num_pid_in_group = GROUP_M * num_pid_n
    group_id = pid // num_pid_in_group
    first_pid_m = group_id * GROUP_M
    group_size_m = min(num_pid_m - first_pid_m, GROUP_M)
    pid_m = first_pid_m + ((pid % num_pid_in_group) % group_size_m)
    pid_n = (pid % num_pid_in_group) // group_size_m

    offs_am = (pid_m * BLOCK_M + tl.arange(0, BLOCK_M)) % M
    offs_bn = (pid_n * BLOCK_N + tl.arange(0, BLOCK_N)) % N
    offs_k = tl.arange(0, BLOCK_K)
    a_ptrs = a_ptr + offs_am[:, None] * stride_am + offs_k[None, :] * stride_ak
    b_ptrs = b_ptr + offs_k[:, None] * stride_bk + offs_bn[None, :] * stride_bn

    acc = tl.zeros((BLOCK_M, BLOCK_N), dtype=tl.float32)
    for kk in range(0, tl.cdiv(K, BLOCK_K)):
        a = tl.load(a_ptrs, mask=offs_k[None, :] < K - kk * BLOCK_K, other=0.0)
        b = tl.load(b_ptrs, mask=offs_k[:, None] < K - kk * BLOCK_K, other=0.0)
        acc = tl.dot(a, b, acc)
        a_ptrs += BLOCK_K * stride_ak
        b_ptrs += BLOCK_K * stride_bk

    c = acc.to(c_ptr.dtype.element_ty)
    offs_cm = pid_m * BLOCK_M + tl.arange(0, BLOCK_M)
    offs_cn = pid_n * BLOCK_N + tl.arange(0, BLOCK_N)
    c_ptrs = c_ptr + offs_cm[:, None] * stride_cm + offs_cn[None, :] * stride_cn
    mask = (offs_cm[:, None] < M) & (offs_cn[None, :] < N)
    tl.store(c_ptrs, c, mask=mask)

# config = {"BLOCK_K": 128, "BLOCK_M": 128, "BLOCK_N": 64, "GROUP_M": 8, "arch": "sm_100", "dtype": "fp8e5m2", "num_ctas": 4, "num_stages": 3, "num_warps": 4}
# arch = sm_100


// ===== COMPILED SASS (sm_100a) =====

	.target	sm_100a

	.elftype	@"ET_EXEC"


//--------------------- .note.nv.tkinfo           --------------------------
	.section	.note.nv.tkinfo,"",@"SHT_NOTE"
	.sectionflags	@"SHF_NOTE_NV_TKINFO"
	.tkinfo
        /*0018*/ 	.word	0x00000081
        /*0030*/ 	.string	""
        /*0030*/ 	.string	"ptxas-blackwell"
        /*0030*/ 	.string	"Cuda compilation tools, release 12.9, V12.9.86"
        /*0030*/ 	.string	"Build cuda_12.9.r12.9/compiler.36037853_0"
        /*0030*/ 	.string	"-v  -suppress-debug-info  -lineinfo  -arch sm_100a "



//--------------------- .note.nv.cuver            --------------------------
	.section	.note.nv.cuver,"",@"SHT_NOTE"
	.sectionflags	@"SHF_NOTE_NV_CUVER"
        /*0018*/ 	.short	0x0001
        /*001a*/ 	.short	0x0064
        /*001c*/ 	.short	0x0001
        /*001e*/ 	.short	0x0000
        /*0020*/ 	.short	0x0001
        /*0022*/ 	.short	0x0000


//--------------------- .nv.info                  --------------------------
	.section	.nv.info,"",@"SHT_CUDA_INFO"
	.align	4


	//----- nvinfo : EIATTR_REGCOUNT
	.align		4
        /*0000*/ 	.byte	0x04, 0x2f
        /*0002*/ 	.short	(.L_4 - .L_3)
	.align		4
.L_3:
        /*0004*/ 	.word	index@(matmul_kernel)
        /*0008*/ 	.word	0x000000ff


	//----- nvinfo : EIATTR_FRAME_SIZE
	.align		4
.L_4:
        /*000c*/ 	.byte	0x04, 0x11
        /*000e*/ 	.short	(.L_6 - .L_5)
	.align		4
.L_5:
        /*0010*/ 	.word	index@($__internal_2_$__cuda_sm10x_tcgen05_guardrail_trap_unallocated_columns_being_dealloced)
        /*0014*/ 	.word	0x00000048


	//----- nvinfo : EIATTR_FRAME_SIZE
	.align		4
.L_6:
        /*0018*/ 	.byte	0x04, 0x11
        /*001a*/ 	.short	(.L_8 - .L_7)
	.align		4
.L_7:
        /*001c*/ 	.word	index@($__internal_1_$__cuda_sm10x_tcgen05_guardrail_trap_phase_invalid_during_alloc)
        /*0020*/ 	.word	0x00000048


	//----- nvinfo : EIATTR_FRAME_SIZE
	.align		4
.L_8:
        /*0024*/ 	.byte	0x04, 0x11
        /*0026*/ 	.short	(.L_10 - .L_9)
	.align		4
.L_9:
        /*0028*/ 	.word	index@($__internal_0_$__cuda_sm10x_tcgen05_guardrail_trap_col_being_dealloced_not_returned_by_alloc)
        /*002c*/ 	.word	0x00000048


	//----- nvinfo : EIATTR_FRAME_SIZE
	.align		4
.L_10:
        /*0030*/ 	.byte	0x04, 0x11
        /*0032*/ 	.short	(.L_12 - .L_11)
	.align		4
.L_11:
        /*0034*/ 	.word	index@(matmul_kernel)
        /*0038*/ 	.word	0x00000048


	//----- nvinfo : EIATTR_MIN_STACK_SIZE
	.align		4
.L_12:
        /*003c*/ 	.byte	0x04, 0x12
        /*003e*/ 	.short	(.L_14 - .L_13)
	.align		4
.L_13:
        /*0040*/ 	.word	index@(matmul_kernel)
        /*0044*/ 	.word	0x00000048
.L_14:


//--------------------- .nv.info.matmul_kernel    --------------------------
	.section	.nv.info.matmul_kernel,"",@"SHT_CUDA_INFO"
	.sectionflags	@""
	.align	4


	//----- nvinfo : EIATTR_CUDA_API_VERSION
	.align		4
        /*0000*/ 	.byte	0x04, 0x37
        /*0002*/ 	.short	(.L_16 - .L_15)
.L_15:
        /*0004*/ 	.word	0x00000081


	//----- nvinfo : EIATTR_KPARAM_INFO
	.align		4
.L_16:
        /*0008*/ 	.byte	0x04, 0x17
        /*000a*/ 	.short	(.L_18 - .L_17)
.L_17:
        /*000c*/ 	.word	0x00000000
        /*0010*/ 	.short	0x000d
        /*0012*/ 	.short	0x0048
        /*0014*/ 	.byte	0x00, 0xf4, 0x21, 0x00


	//----- nvinfo : EIATTR_KPARAM_INFO
	.align		4
.L_18:
        /*0018*/ 	.byte	0x04, 0x17
        /*001a*/ 	.short	(.L_20 - .L_19)
.L_19:
        /*001c*/ 	.word	0x00000000
        /*0020*/ 	.short	0x000c
        /*0022*/ 	.short	0x0040
        /*0024*/ 	.byte	0x00, 0xf4, 0x21, 0x00


	//----- nvinfo : EIATTR_KPARAM_INFO
	.align		4
.L_20:
        /*0028*/ 	.byte	0x04, 0x17
        /*002a*/ 	.short	(.L_22 - .L_21)
.L_21:
        /*002c*/ 	.word	0x00000000
        /*0030*/ 	.short	0x000b
        /*0032*/ 	.short	0x0038
        /*0034*/ 	.byte	0x00, 0xf0, 0x11, 0x00


	//----- nvinfo : EIATTR_KPARAM_INFO
	.align		4
.L_22:
        /*0038*/ 	.byte	0x04, 0x17
        /*003a*/ 	.short	(.L_24 - .L_23)
.L_23:
        /*003c*/ 	.word	0x00000000
        /*0040*/ 	.short	0x000a
        /*0042*/ 	.short	0x0034
        /*0044*/ 	.byte	0x00, 0xf0, 0x11, 0x00


	//----- nvinfo : EIATTR_KPARAM_INFO
	.align		4
.L_24:
        /*0048*/ 	.byte	0x04, 0x17
        /*004a*/ 	.short	(.L_26 - .L_25)
.L_25:
        /*004c*/ 	.word	0x00000000
        /*0050*/ 	.short	0x0009
        /*0052*/ 	.short	0x0030
        /*0054*/ 	.byte	0x00, 0xf0, 0x11, 0x00


	//----- nvinfo : EIATTR_KPARAM_INFO
	.align		4
.L_26:
        /*0058*/ 	.byte	0x04, 0x17
        /*005a*/ 	.short	(.L_28 - .L_27)
.L_27:
        /*005c*/ 	.word	0x00000000
        /*0060*/ 	.short	0x0008
        /*0062*/ 	.short	0x002c
        /*0064*/ 	.byte	0x00, 0xf0, 0x11, 0x00


	//----- nvinfo : EIATTR_KPARAM_INFO
	.align		4
.L_28:
        /*0068*/ 	.byte	0x04, 0x17
        /*006a*/ 	.short	(.L_30 - .L_29)
.L_29:
        /*006c*/ 	.word	0x00000000
        /*0070*/ 	.short	0x0007
        /*0072*/ 	.short	0x0028
        /*0074*/ 	.byte	0x00, 0xf0, 0x11, 0x00


	//----- nvinfo : EIATTR_KPARAM_INFO
	.align		4
.L_30:
        /*0078*/ 	.byte	0x04, 0x17
        /*007a*/ 	.short	(.L_32 - .L_31)
.L_31:
        /*007c*/ 	.word	0x00000000
        /*0080*/ 	.short	0x0006
        /*0082*/ 	.short	0x0024
        /*0084*/ 	.byte	0x00, 0xf0, 0x11, 0x00


	//----- nvinfo : EIATTR_KPARAM_INFO
	.align		4
.L_32:
        /*0088*/ 	.byte	0x04, 0x17
        /*008a*/ 	.short	(.L_34 - .L_33)
.L_33:
        /*008c*/ 	.word	0x00000000
        /*0090*/ 	.short	0x0005
        /*0092*/ 	.short	0x0020
        /*0094*/ 	.byte	0x00, 0xf0, 0x11, 0x00


	//----- nvinfo : EIATTR_KPARAM_INFO
	.align		4
.L_34:
        /*0098*/ 	.byte	0x04, 0x17
        /*009a*/ 	.short	(.L_36 - .L_35)
.L_35:
        /*009c*/ 	.word	0x00000000
        /*00a0*/ 	.short	0x0004
        /*00a2*/ 	.short	0x001c
        /*00a4*/ 	.byte	0x00, 0xf0, 0x11, 0x00


	//----- nvinfo : EIATTR_KPARAM_INFO
	.align		4
.L_36:
        /*00a8*/ 	.byte	0x04, 0x17
        /*00aa*/ 	.short	(.L_38 - .L_37)
.L_37:
        /*00ac*/ 	.word	0x00000000
        /*00b0*/ 	.short	0x0003
        /*00b2*/ 	.short	0x0018
        /*00b4*/ 	.byte	0x00, 0xf0, 0x11, 0x00


	//----- nvinfo : EIATTR_KPARAM_INFO
	.align		4
.L_38:
        /*00b8*/ 	.byte	0x04, 0x17
        /*00ba*/ 	.short	(.L_40 - .L_39)
.L_39:
        /*00bc*/ 	.word	0x00000000
        /*00c0*/ 	.short	0x0002
        /*00c2*/ 	.short	0x0010
        /*00c4*/ 	.byte	0x00, 0xf4, 0x21, 0x00


	//----- nvinfo : EIATTR_KPARAM_INFO
	.align		4
.L_40:
        /*00c8*/ 	.byte	0x04, 0x17
        /*00ca*/ 	.short	(.L_42 - .L_41)
.L_41:
        /*00cc*/ 	.word	0x00000000
        /*00d0*/ 	.short	0x0001
        /*00d2*/ 	.short	0x0008
        /*00d4*/ 	.byte	0x00, 0xf4, 0x21, 0x00


	//----- nvinfo : EIATTR_KPARAM_INFO
	.align		4
.L_42:
        /*00d8*/ 	.byte	0x04, 0x17
        /*00da*/ 	.short	(.L_44 - .L_43)
.L_43:
        /*00dc*/ 	.word	0x00000000
        /*00e0*/ 	.short	0x0000
        /*00e2*/ 	.short	0x0000
        /*00e4*/ 	.byte	0x00, 0xf4, 0x21, 0x00


	//----- nvinfo : EIATTR_EXPLICIT_CLUSTER
	.align		4
.L_44:
        /*00e8*/ 	.byte	0x01, 0x3e
	.zero		2


	//----- nvinfo : EIATTR_CTA_PER_CLUSTER
	.align		4
        /*00ec*/ 	.byte	0x04, 0x3d
        /*00ee*/ 	.short	(.L_46 - .L_45)
.L_45:
        /*00f0*/ 	.word	0x00000004
        /*00f4*/ 	.word	0x00000001
        /*00f8*/ 	.word	0x00000001


	//----- nvinfo : EIATTR_AT_ENTRY_FRAGMENTS
	.align		4
.L_46:
        /*00fc*/ 	.byte	0x04, 0x4f
        /*00fe*/ 	.short	(.L_48 - .L_47)


	//   ....[0]....
.L_47:
        /*0100*/ 	.word	0x00000004


	//----- nvinfo : EIATTR_RESERVED_SMEM_USED
	.align		4
.L_48:
        /*0104*/ 	.byte	0x01, 0x41
	.zero		2


	//----- nvinfo : EIATTR_SPARSE_MMA_MASK
	.align		4
        /*0108*/ 	.byte	0x03, 0x50
        /*010a*/ 	.short	0x0000


	//----- nvinfo : EIATTR_TCGEN05_1CTA_USED
	.align		4
        /*010c*/ 	.byte	0x01, 0x51
	.zero		2


	//----- nvinfo : EIATTR_MAXREG_COUNT
	.align		4
        /*0110*/ 	.byte	0x03, 0x1b
        /*0112*/ 	.short	0x00ff


	//----- nvinfo : EIATTR_NUM_BARRIERS
	.align		4
        /*0114*/ 	.byte	0x02, 0x4c
        /*0116*/ 	.byte	0x01
	.zero		1


	//----- nvinfo : EIATTR_ANNOTATIONS
	.align		4
        /*0118*/ 	.byte	0x04, 0x55
        /*011a*/ 	.short	(.L_50 - .L_49)


	//   ....[0]....
.L_49:
        /*011c*/ 	.word	0x00000001
        /*0120*/ 	.byte	0x40, 0x0b, 0x00, 0x00, 0x01, 0x00, 0x00, 0x00, 0x10, 0x0e, 0x00, 0x00, 0x01, 0x00, 0x00, 0x00
        /* <DEDUP_REMOVED lines=20> */
        /*0270*/ 	.byte	0x40, 0xac, 0x00, 0x00, 0x01, 0x00, 0x00, 0x00, 0x60, 0xac, 0x00, 0x00


	//----- nvinfo : EIATTR_INT_WARP_WIDE_INSTR_OFFSETS
	.align		4
.L_50:
        /*027c*/ 	.byte	0x04, 0x31
        /*027e*/ 	.short	(.L_52 - .L_51)


	//   ....[0]....
.L_51:
        /*0280*/ 	.word	0x000014e0


	//   ....[1]....
        /*0284*/ 	.word	0x000014f0


	//   ....[2]....
        /*0288*/ 	.word	0x00004fc0


	//   ....[3]....
        /*028c*/ 	.word	0x0000ba70


	//   ....[4]....
        /*0290*/ 	.word	0x0000bac0


	//----- nvinfo : EIATTR_COOP_GROUP_MASK_REGIDS
	.align		4
.L_52:
        /*0294*/ 	.byte	0x04, 0x29
        /*0296*/ 	.short	(.L_54 - .L_53)


	//   ....[0]....
.L_53:
        /*0298*/ 	.word	0xffffffff


	//   ....[1]....
        /*029c*/ 	.word	0xffffffff


	//   ....[2]....
        /*02a0*/ 	.word	0xffffffff


	//   ....[3]....
        /*02a4*/ 	.word	0xffffffff


	//----- nvinfo : EIATTR_COOP_GROUP_INSTR_OFFSETS
	.align		4
.L_54:
        /*02a8*/ 	.byte	0x04, 0x28
        /*02aa*/ 	.short	(.L_56 - .L_55)


	//   ....[0]....
.L_55:
        /*02ac*/ 	.word	0x00000080


	//   ....[1]....
        /*02b0*/ 	.word	0x00000330


	//   ....[2]....
        /*02b4*/ 	.word	0x0000b910


	//   ....[3]....
        /*02b8*/ 	.word	0x0000bb70


	//----- nvinfo : EIATTR_VRC_CTA_INIT_COUNT
	.align		4
.L_56:
        /*02bc*/ 	.byte	0x02, 0x4a
        /*02be*/ 	.byte	0x80
	.zero		1


	//----- nvinfo : EIATTR_MBARRIER_INSTR_OFFSETS
	.align		4
        /*02c0*/ 	.byte	0x04, 0x39
        /*02c2*/ 	.short	(.L_58 - .L_57)


	//   ....[0]....
.L_57:
        /*02c4*/ 	.word	0x000015f0
        /*02c8*/ 	.word	0x000000ff
        /*02cc*/ 	.word	0x00000000
        /*02d0*/ 	.short	0x0100
        /*02d2*/ 	.byte	0x06
	.zero		1


	//   ....[1]....
        /*02d4*/ 	.word	0x00004ff0
        /*02d8*/ 	.word	0x000000ff
        /*02dc*/ 	.word	0x00006008
        /*02e0*/ 	.short	0x0100
        /*02e2*/ 	.byte	0x09
	.zero		1


	//   ....[2]....
        /*02e4*/ 	.word	0x00006ec0
        /*02e8*/ 	.word	0x000000ff
        /*02ec*/ 	.word	0x00000000
        /*02f0*/ 	.short	0x010a
        /*02f2*/ 	.byte	0x06
	.zero		1


	//   ....[3]....
        /*02f4*/ 	.word	0x0000ac20
        /*02f8*/ 	.word	0x000000ff
        /*02fc*/ 	.word	0x00000000
        /*0300*/ 	.short	0x010a
        /*0302*/ 	.byte	0x06
	.zero		1


	//   ....[4]....
        /*0304*/ 	.word	0x0000acb0
        /*0308*/ 	.word	0x000000ff
        /*030c*/ 	.word	0x00006000
        /*0310*/ 	.short	0x0108
        /*0312*/ 	.byte	0x09
	.zero		1


	//   ....[5]....
        /*0314*/ 	.word	0x0000ad70
        /*0318*/ 	.word	0x000000ff
        /*031c*/ 	.word	0x00006008
        /*0320*/ 	.short	0x0108
        /*0322*/ 	.byte	0x09
	.zero		1


	//   ....[6]....
        /*0324*/ 	.word	0x0000bb90
        /*0328*/ 	.word	0x000000ff
        /*032c*/ 	.word	0x00000000
        /*0330*/ 	.short	0x010a
        /*0332*/ 	.byte	0x06
	.zero		1


	//   ....[7]....
        /*0334*/ 	.word	0x0000bbc0
        /*0338*/ 	.word	0x000000ff
        /*033c*/ 	.word	0x00000000
        /*0340*/ 	.short	0x010a
        /*0342*/ 	.byte	0x06
	.zero		1


	//----- nvinfo : EIATTR_NUM_MBARRIERS
	.align		4
.L_58:
        /*0344*/ 	.byte	0x03, 0x38
        /*0346*/ 	.short	0x0002


	//----- nvinfo : EIATTR_EXIT_INSTR_OFFSETS
	.align		4
        /*0348*/ 	.byte	0x04, 0x1c
        /*034a*/ 	.short	(.L_60 - .L_59)


	//   ....[0]....
.L_59:
        /*034c*/ 	.word	0x0000bb80


	//----- nvinfo : EIATTR_REQNTID
	.align		4
.L_60:
        /*0350*/ 	.byte	0x04, 0x10
        /*0352*/ 	.short	(.L_62 - .L_61)
.L_61:
        /*0354*/ 	.word	0x00000080
        /*0358*/ 	.word	0x00000001
        /*035c*/ 	.word	0x00000001


	//----- nvinfo : EIATTR_CRS_STACK_SIZE
	.align		4
.L_62:
        /*0360*/ 	.byte	0x04, 0x1e
        /*0362*/ 	.short	(.L_64 - .L_63)
.L_63:
        /*0364*/ 	.word	0x00000000


	//----- nvinfo : EIATTR_CBANK_PARAM_SIZE
	.align		4
.L_64:
        /*0368*/ 	.byte	0x03, 0x19
        /*036a*/ 	.short	0x0050


	//----- nvinfo : EIATTR_PARAM_CBANK
	.align		4
        /*036c*/ 	.byte	0x04, 0x0a
        /*036e*/ 	.short	(.L_66 - .L_65)
	.align		4
.L_65:
        /*0370*/ 	.word	index@(.nv.constant0.matmul_kernel)
        /*0374*/ 	.short	0x0380
        /*0376*/ 	.short	0x0050


	//----- nvinfo : EIATTR_SW_WAR
	.align		4
.L_66:
        /*0378*/ 	.byte	0x04, 0x36
        /*037a*/ 	.short	(.L_68 - .L_67)
.L_67:
        /*037c*/ 	.word	0x00000008
.L_68:


//--------------------- .nv.compat                --------------------------
	.section	.nv.compat,"",@"SHT_CUDA_COMPAT_INFO"
	.align	4
        /*0000*/ 	.byte	0x02, 0x02, 0x02, 0x00, 0x02, 0x05, 0x05, 0x00, 0x02, 0x03, 0x00, 0x00, 0x02, 0x06, 0x01, 0x00


//--------------------- .nv.callgraph             --------------------------
	.section	.nv.callgraph,"",@"SHT_CUDA_CALLGRAPH"
	.align	4
	.sectionentsize	8
	.align		4
        /*0000*/ 	.word	0x00000000
	.align		4
        /*0004*/ 	.word	0xffffffff
	.align		4
        /*0008*/ 	.word	0x00000000
	.align		4
        /*000c*/ 	.word	0xfffffffe
	.align		4
        /*0010*/ 	.word	0x00000000
	.align		4
        /*0014*/ 	.word	0xfffffffd
	.align		4
        /*0018*/ 	.word	0x00000000
	.align		4
        /*001c*/ 	.word	0xfffffffc


//--------------------- .text.matmul_kernel       --------------------------
	.section	.text.matmul_kernel,"ax",@progbits
	.align	128
        .global         matmul_kernel
        .type           matmul_kernel,@function
        .size           matmul_kernel,(.L_x_20 - matmul_kernel)
        .other          matmul_kernel,@"STO_CUDA_ENTRY STV_DEFAULT"
matmul_kernel:
.text.matmul_kernel:
[----:B------:R-:W0:Y:S01]  /*0000*/  LDC R1, c[0x0][0x37c] ;  /* 0x0000df00ff017b82 */ /* 0x000e220000000800 */
[----:B------:R-:W1:Y:S01]  /*0010*/  S2R R0, SR_TID.X ;  /* 0x0000000000007919 */ /* 0x000e620000002100 */
[----:B0-----:R-:W-:Y:S01]  /*0020*/  VIADD R1, R1, 0xffffffb8 ;  /* 0xffffffb801017836 */ /* 0x001fe20000000000 */
[----:B------:R-:W0:Y:S01]  /*0030*/  LDCU.64 UR20, c[0x0][0x358] ;  /* 0x00006b00ff1477ac */ /* 0x000e220008000a00 */
[----:B-1----:R-:W-:-:S13]  /*0040*/  ISETP.GE.U32.AND P0, PT, R0, 0x20, PT ;  /* 0x000000200000780c */ /* 0x002fda0003f06070 */
[----:B------:R-:W-:Y:S02]  /*0050*/  VOTEU.ANY UP0, P0 ;  /* 0x0000000000ff7886 */ /* 0x000fe40000000100 */
[----:B------:R-:W-:Y:S05]  /*0060*/  BRA.U UP0, `(.L_x_0) ;  /* 0x0000000100b47547 */ /* 0x000fea000b800000 */
[----:B------:R-:W1:Y:S01]  /*0070*/  S2UR UR6, SR_CgaCtaId ;  /* 0x00000000000679c3 */ /* 0x000e620000008800 */
[----:B------:R-:W-:Y:S01]  /*0080*/  NOP ;  /* 0x0000000000007918 */ /* 0x000fe20000000000 */
[----:B------:R-:W-:Y:S02]  /*0090*/  UMOV UR4, 0x40 ;  /* 0x0000004000047882 */ /* 0x000fe40000000000 */
[----:B-1----:R-:W-:-:S09]  /*00a0*/  ULEA UR4, UR6, UR4, 0x18 ;  /* 0x0000000406047291 */ /* 0x002fd2000f8ec0ff */
[----:B------:R-:W1:Y:S01]  /*00b0*/  LDS.U8 R0, [UR4] ;  /* 0x00000004ff007984 */ /* 0x000e620008000000 */
[----:B------:R-:W-:Y:S02]  /*00c0*/  UMOV UR4, 0x400 ;  /* 0x0000040000047882 */ /* 0x000fe40000000000 */
[----:B------:R-:W-:Y:S01]  /*00d0*/  ULEA UR4, UR6, UR4, 0x18 ;  /* 0x0000000406047291 */ /* 0x000fe2000f8ec0ff */
[----:B-1----:R-:W-:-:S13]  /*00e0*/  ISETP.NE.AND P0, PT, R0, RZ, PT ;  /* 0x000000ff0000720c */ /* 0x002fda0003f05270 */
[----:B------:R-:W-:Y:S05]  /*00f0*/  @P0 BRA `(.L_x_1) ;  /* 0x0000000000780947 */ /* 0x000fea0003800000 */
[----:B------:R-:W-:-:S13]  /*0100*/  ELECT P0, URZ, PT ;  /* 0x0000000000ff782f */ /* 0x000fda0003800000 */
[----:B------:R-:W-:Y:S05]  /*0110*/  @!P0 BRA `(.L_x_2) ;  /* 0x0000000000808947 */ /* 0x000fea0003800000 */
[----:B------:R-:W-:Y:S01]  /*0120*/  UMOV UR5, 0x1 ;  /* 0x0000000100057882 */ /* 0x000fe20000000000 */
[----:B------:R-:W-:-:S04]  /*0130*/  IMAD.MOV.U32 R4, RZ, RZ, 0x1 ;  /* 0x00000001ff047424 */ /* 0x000fc800078e00ff */
[----:B------:R-:W-:Y:S04]  /*0140*/  DEPBAR.LE SB1, 0x36 ;  /* 0x00009d800000791a */ /* 0x000fe80000000000 */
[----:B------:R-:W1:Y:S02]  /*0150*/  UTCATOMSWS.FIND_AND_SET.ALIGN UP1, UR5, UR5 ;  /* 0x00000005000575e3 */ /* 0x000e640008020800 */
[----:B-1----:R-:W-:-:S04]  /*0160*/  PLOP3.LUT P0, PT, PT, PT, UP1, 0x80, 0x8 ;  /* 0x000000000008781c */ /* 0x002fc80003f0f018 */
[----:B------:R-:W-:-:S04]  /*0170*/  SEL R0, RZ, 0xffffffff, !P0 ;  /* 0xffffffffff007807 */ /* 0x000fc80004000000 */
[----:B------:R-:W-:Y:S01]  /*0180*/  ISETP.NE.AND P0, PT, R0, RZ, PT ;  /* 0x000000ff0000720c */ /* 0x000fe20003f05270 */
[----:B------:R-:W-:-:S12]  /*0190*/  IMAD.U32 R0, RZ, RZ, UR5 ;  /* 0x00000005ff007e24 */ /* 0x000fd8000f8e00ff */
[----:B------:R-:W-:Y:S05]  /*01a0*/  @P0 BRA `(.L_x_3) ;  /* 0x0000000000240947 */ /* 0x000fea0003800000 */
.L_x_4:
[----:B------:R-:W-:Y:S05]  /*01b0*/  NANOSLEEP 0x64 ;  /* 0x000000640000795d */ /* 0x000fea0003800000 */
[----:B------:R-:W-:-:S05]  /*01c0*/  UMOV UR5, 0x1 ;  /* 0x0000000100057882 */ /* 0x000fca0000000000 */
[----:B------:R-:W-:Y:S04]  /*01d0*/  DEPBAR.LE SB1, 0x36 ;  /* 0x00009d800000791a */ /* 0x000fe80000000000 */
[----:B------:R-:W1:Y:S02]  /*01e0*/  UTCATOMSWS.FIND_AND_SET.ALIGN UP1, UR5, UR5 ;  /* 0x00000005000575e3 */ /* 0x000e640008020800 */
[----:B-1----:R-:W-:-:S04]  /*01f0*/  PLOP3.LUT P0, PT, PT, PT, UP1, 0x80, 0x8 ;  /* 0x000000000008781c */ /* 0x002fc80003f0f018 */
[----:B------:R-:W-:-:S04]  /*0200*/  SEL R0, RZ, 0xffffffff, !P0 ;  /* 0xffffffffff007807 */ /* 0x000fc80004000000 */
[----:B------:R-:W-:Y:S01]  /*0210*/  ISETP.NE.AND P0, PT, R0, RZ, PT ;  /* 0x000000ff0000720c */ /* 0x000fe20003f05270 */
[----:B------:R-:W-:-:S12]  /*0220*/  IMAD.U32 R0, RZ, RZ, UR5 ;  /* 0x00000005ff007e24 */ /* 0x000fd8000f8e00ff */
[----:B------:R-:W-:Y:S05]  /*0230*/  @!P0 BRA `(.L_x_4) ;  /* 0xfffffffc00dc8947 */ /* 0x000fea000383ffff */
.L_x_3:
[----:B------:R-:W-:Y:S01]  /*0240*/  VIADD R3, R0, 0x10 ;  /* 0x0000001000037836 */ /* 0x000fe20000000000 */
[----:B------:R-:W-:Y:S01]  /*0250*/  UMOV UR5, 0x50 ;  /* 0x0000005000057882 */ /* 0x000fe20000000000 */
[----:B------:R-:W-:Y:S01]  /*0260*/  SHF.L.U32 R2, R4, R0, RZ ;  /* 0x0000000004027219 */ /* 0x000fe200000006ff */
[----:B------:R-:W-:Y:S01]  /*0270*/  ULEA UR5, UR6, UR5, 0x18 ;  /* 0x0000000506057291 */ /* 0x000fe2000f8ec0ff */
[----:B------:R-:W-:Y:S01]  /*0280*/  IMAD.SHL.U32 R0, R0, 0x20, RZ ;  /* 0x0000002000007824 */ /* 0x000fe200078e00ff */
[----:B------:R-:W-:-:S04]  /*0290*/  SHF.L.U32 R3, R4, R3, RZ ;  /* 0x0000000304037219 */ /* 0x000fc800000006ff */
[----:B------:R-:W-:-:S05]  /*02a0*/  LOP3.LUT R2, R3, R2, RZ, 0xfc, !PT ;  /* 0x0000000203027212 */ /* 0x000fca00078efcff */
[----:B------:R1:W-:Y:S04]  /*02b0*/  ATOMS.OR RZ, [UR5], R2 ;  /* 0x00000002ffff798c */ /* 0x0003e8000b000005 */
[----:B------:R1:W-:Y:S01]  /*02c0*/  STS [UR4], R0 ;  /* 0x00000000ff007988 */ /* 0x0003e20008000804 */
[----:B------:R-:W-:Y:S05]  /*02d0*/  BRA `(.L_x_2) ;  /* 0x0000000000107947 */ /* 0x000fea0003800000 */
.L_x_1:
[----:B------:R-:W-:Y:S01]  /*02e0*/  IMAD.MOV.U32 R0, RZ, RZ, -0x1 ;  /* 0xffffffffff007424 */ /* 0x000fe200078e00ff */
[----:B------:R-:W-:-:S04]  /*02f0*/  MOV R2, 0x320 ;  /* 0x0000032000027802 */ /* 0x000fc80000000f00 */
[----:B------:R1:W-:Y:S03]  /*0300*/  STS [UR4], R0 ;  /* 0x00000000ff007988 */ /* 0x0003e60008000804 */
[----:B01----:R-:W-:Y:S05]  /*0310*/  CALL.REL.NOINC `($__internal_1_$__cuda_sm10x_tcgen05_guardrail_trap_phase_invalid_during_alloc) ;  /* 0x000000b800407944 */ /* 0x003fea0003c00000 */
.L_x_2:
[----:B------:R-:W-:Y:S05]  /*0320*/  WARPSYNC.ALL ;  /* 0x0000000000007948 */ /* 0x000fea0003800000 */
[----:B------:R-:W-:Y:S01]  /*0330*/  NOP ;  /* 0x0000000000007918 */ /* 0x000fe20000000000 */
.L_x_0:
[----:B------:R-:W2:Y:S08]  /*0340*/  LDC.64 R104, c[0x0][0x398] ;  /* 0x0000e600ff687b82 */ /* 0x000eb00000000a00 */
[----:B------:R-:W3:Y:S02]  /*0350*/  S2UR UR5, SR_CgaSize ;  /* 0x00000000000579c3 */ /* 0x000ee40000008a00 */
[----:B---3--:R-:W-:-:S12]  /*0360*/  UIMAD UR5, UR5, -0xa0, URZ ;  /* 0xffffff60050578a4 */ /* 0x008fd8000f8e02ff */
[----:B------:R-:W3:Y:S01]  /*0370*/  LDCU UR5, c[0x0][UR5+0x2b0] ;  /* 0x00005600050577ac */ /* 0x000ee20008000800 */
[----:B------:R-:W4:Y:S01]  /*0380*/  S2R R225, SR_TID.X ;  /* 0x0000000000e17919 */ /* 0x000f220000002100 */
[----:B------:R-:W-:Y:S01]  /*0390*/  PRMT R182, RZ, 0x7610, R182 ;  /* 0x00007610ffb67816 */ /* 0x000fe200000000b6 */
[----:B------:R-:W5:Y:S01]  /*03a0*/  LDCU UR22, c[0x0][0x3a0] ;  /* 0x00007400ff1677ac */ /* 0x000f620008000800 */
[----:B------:R-:W1:Y:S01]  /*03b0*/  S2R R14, SR_CgaCtaId ;  /* 0x00000000000e7919 */ /* 0x000e620000008800 */
[----:B------:R-:W-:Y:S01]  /*03c0*/  PRMT R189, RZ, 0x7610, R189 ;  /* 0x00007610ffbd7816 */ /* 0x000fe200000000bd */
[----:B------:R-:W0:Y:S01]  /*03d0*/  S2UR UR4, SR_CTAID.X ;  /* 0x00000000000479c3 */ /* 0x000e220000002500 */
[----:B------:R-:W3:Y:S01]  /*03e0*/  LDCU.64 UR12, c[0x0][0x3a8] ;  /* 0x00007500ff0c77ac */ /* 0x000ee20008000a00 */
[----:B------:R-:W0:Y:S01]  /*03f0*/  LDCU UR11, c[0x0][0x3a4] ;  /* 0x00007480ff0b77ac */ /* 0x000e220008000800 */
[----:B------:R-:W0:Y:S01]  /*0400*/  LDCU.128 UR16, c[0x0][0x380] ;  /* 0x00007000ff1077ac */ /* 0x000e220008000c00 */
[----:B-----5:R-:W-:Y:S01]  /*0410*/  UIADD3 UR24, UPT, UPT, UR22, 0x7f, URZ ;  /* 0x0000007f16187890 */ /* 0x020fe2000fffe0ff */
[----:B-12---:R-:W-:Y:S01]  /*0420*/  VIADD R0, R105, 0x3f ;  /* 0x0000003f69007836 */ /* 0x006fe20000000000 */
[----:B------:R-:W-:-:S02]  /*0430*/  IABS R144, R105 ;  /* 0x0000006900907213 */ /* 0x000fc40000000000 */
[----:B------:R-:W-:Y:S01]  /*0440*/  UISETP.GT.AND UP1, UPT, UR24, 0x7f, UPT ;  /* 0x0000007f1800788c */ /* 0x000fe2000bf24270 */
[----:B---3--:R-:W-:Y:S01]  /*0450*/  IMAD.U32 R67, RZ, RZ, UR12 ;  /* 0x0000000cff437e24 */ /* 0x008fe2000f8e00ff */
[----:B------:R-:W-:Y:S02]  /*0460*/  SHF.R.S32.HI R3, RZ, 0x1f, R0 ;  /* 0x0000001fff037819 */ /* 0x000fe40000011400 */
[----:B0-----:R-:W-:Y:S01]  /*0470*/  I2FP.F32.U32 R5, UR4 ;  /* 0x0000000400057c45 */ /* 0x001fe20008201000 */
[----:B------:R-:W0:Y:S01]  /*0480*/  S2UR UR4, SR_CgaCtaId ;  /* 0x00000000000479c3 */ /* 0x000e220000008800 */
[----:B------:R-:W-:Y:S02]  /*0490*/  LEA.HI R3, R3, R0, RZ, 0x6 ;  /* 0x0000000003037211 */ /* 0x000fe400078f30ff */
[----:B----4-:R-:W-:Y:S01]  /*04a0*/  SHF.R.U32.HI R108, RZ, 0x6, R225 ;  /* 0x00000006ff6c7819 */ /* 0x010fe200000116e1 */
[----:B------:R-:W-:Y:S01]  /*04b0*/  FMUL R5, R5, UR5 ;  /* 0x0000000505057c20 */ /* 0x000fe20008400000 */
[----:B------:R-:W-:Y:S01]  /*04c0*/  SHF.R.S32.HI R3, RZ, 0x6, R3 ;  /* 0x00000006ff037819 */ /* 0x000fe20000011403 */
[----:B------:R-:W-:Y:S01]  /*04d0*/  IMAD.SHL.U32 R147, R14, 0x20, RZ ;  /* 0x000000200e937824 */ /* 0x000fe200078e00ff */
[----:B------:R-:W-:Y:S01]  /*04e0*/  SGXT.U32 R108, R108, 0x1 ;  /* 0x000000016c6c781a */ /* 0x000fe20000000000 */
[----:B------:R-:W-:Y:S01]  /*04f0*/  UMOV UR5, 0x1 ;  /* 0x0000000100057882 */ /* 0x000fe20000000000 */
[----:B------:R-:W-:Y:S01]  /*0500*/  LOP3.LUT R236, R225, 0x7f, RZ, 0xc0, !PT ;  /* 0x0000007fe1ec7812 */ /* 0x000fe200078ec0ff */
[----:B------:R-:W-:Y:S01]  /*0510*/  IMAD.SHL.U32 R4, R3, 0x8, RZ ;  /* 0x0000000803047824 */ /* 0x000fe200078e00ff */
[----:B------:R-:W-:Y:S04]  /*0520*/  F2I.U32.TRUNC.NTZ R5, R5 ;  /* 0x0000000500057305 */ /* 0x000fe8000020f000 */
[----:B------:R-:W-:-:S04]  /*0530*/  IABS R7, R4 ;  /* 0x0000000400077213 */ /* 0x000fc80000000000 */
[----:B------:R-:W1:Y:S08]  /*0540*/  I2F.RP R0, R7 ;  /* 0x0000000700007306 */ /* 0x000e700000209400 */
[----:B-1----:R-:W1:Y:S02]  /*0550*/  MUFU.RCP R0, R0 ;  /* 0x0000000000007308 */ /* 0x002e640000001000 */
[----:B-1----:R-:W-:Y:S01]  /*0560*/  VIADD R2, R0, 0xffffffe ;  /* 0x0ffffffe00027836 */ /* 0x002fe20000000000 */
[----:B------:R-:W-:-:S05]  /*0570*/  IABS R0, R5 ;  /* 0x0000000500007213 */ /* 0x000fca0000000000 */
[----:B------:R1:W2:Y:S02]  /*0580*/  F2I.FTZ.U32.TRUNC.NTZ R3, R2 ;  /* 0x0000000200037305 */ /* 0x0002a4000021f000 */
[----:B-1----:R-:W-:Y:S02]  /*0590*/  IMAD.MOV.U32 R2, RZ, RZ, RZ ;  /* 0x000000ffff027224 */ /* 0x002fe400078e00ff */
[----:B--2---:R-:W-:-:S04]  /*05a0*/  IMAD.MOV R6, RZ, RZ, -R3 ;  /* 0x000000ffff067224 */ /* 0x004fc800078e0a03 */
[----:B------:R-:W-:Y:S01]  /*05b0*/  IMAD R9, R6, R7, RZ ;  /* 0x0000000706097224 */ /* 0x000fe200078e02ff */
[----:B------:R-:W-:-:S03]  /*05c0*/  IABS R6, R4 ;  /* 0x0000000400067213 */ /* 0x000fc60000000000 */
[----:B------:R-:W-:Y:S01]  /*05d0*/  IMAD.HI.U32 R3, R3, R9, R2 ;  /* 0x0000000903037227 */ /* 0x000fe200078e0002 */
[----:B------:R-:W-:-:S03]  /*05e0*/  IABS R9, R104 ;  /* 0x0000006800097213 */ /* 0x000fc60000000000 */
[----:B------:R-:W-:Y:S01]  /*05f0*/  IMAD.MOV R2, RZ, RZ, -R6 ;  /* 0x000000ffff027224 */ /* 0x000fe200078e0a06 */
[----:B------:R-:W-:Y:S01]  /*0600*/  MOV R6, 0x400 ;  /* 0x0000040000067802 */ /* 0x000fe20000000f00 */
[----:B------:R-:W-:-:S03]  /*0610*/  IMAD.HI.U32 R3, R3, R0, RZ ;  /* 0x0000000003037227 */ /* 0x000fc600078e00ff */
[----:B------:R-:W-:Y:S01]  /*0620*/  R2UR UR9, R6 ;  /* 0x00000000060972ca */ /* 0x000fe200000e0000 */
[----:B------:R-:W-:Y:S01]  /*0630*/  IMAD R0, R3, R2, R0 ;  /* 0x0000000203007224 */ /* 0x000fe200078e0200 */
[----:B------:R-:W1:Y:S01]  /*0640*/  I2F.RP R6, R144 ;  /* 0x0000009000067306 */ /* 0x000e620000209400 */
[----:B------:R-:W-:Y:S03]  /*0650*/  BAR.SYNC.DEFER_BLOCKING 0x0 ;  /* 0x0000000000007b1d */ /* 0x000fe60000010000 */
[----:B------:R-:W-:-:S07]  /*0660*/  ISETP.GT.U32.AND P1, PT, R7, R0, PT ;  /* 0x000000000700720c */ /* 0x000fce0003f24070 */
[----:B0-----:R-:W-:Y:S01]  /*0670*/  ULEA UR9, UR4, UR9, 0x18 ;  /* 0x0000000904097291 */ /* 0x001fe2000f8ec0ff */
[----:B-1----:R-:W-:Y:S03]  /*0680*/  MUFU.RCP R6, R6 ;  /* 0x0000000600067308 */ /* 0x002fe60000001000 */
[----:B------:R-:W-:Y:S02]  /*0690*/  UIADD3 UR6, UPT, UPT, UR9, 0x6000, URZ ;  /* 0x0000600009067890 */ /* 0x000fe4000fffe0ff */
[----:B------:R-:W-:Y:S02]  /*06a0*/  @!P1 IMAD.IADD R0, R0, 0x1, -R7 ;  /* 0x0000000100009824 */ /* 0x000fe400078e0a07 */
[----:B------:R-:W-:Y:S01]  /*06b0*/  @!P1 VIADD R3, R3, 0x1 ;  /* 0x0000000103039836 */ /* 0x000fe20000000000 */
[----:B------:R-:W-:Y:S02]  /*06c0*/  ISETP.NE.AND P1, PT, R4, RZ, PT ;  /* 0x000000ff0400720c */ /* 0x000fe40003f25270 */
[----:B------:R-:W-:-:S02]  /*06d0*/  ISETP.GE.U32.AND P0, PT, R0, R7, PT ;  /* 0x000000070000720c */ /* 0x000fc40003f06070 */
[----:B------:R-:W-:-:S04]  /*06e0*/  LOP3.LUT R0, R5, R4, RZ, 0x3c, !PT ;  /* 0x0000000405007212 */ /* 0x000fc800078e3cff */
[----:B------:R-:W-:Y:S01]  /*06f0*/  ISETP.GE.AND P2, PT, R0, RZ, PT ;  /* 0x000000ff0000720c */ /* 0x000fe20003f46270 */
[----:B------:R-:W-:-:S06]  /*0700*/  VIADD R0, R104, 0x7f ;  /* 0x0000007f68007836 */ /* 0x000fcc0000000000 */
[----:B------:R-:W-:-:S04]  /*0710*/  @P0 VIADD R3, R3, 0x1 ;  /* 0x0000000103030836 */ /* 0x000fc80000000000 */
[----:B------:R-:W-:Y:S01]  /*0720*/  IMAD.MOV.U32 R2, RZ, RZ, R3 ;  /* 0x000000ffff027224 */ /* 0x000fe200078e0003 */
[----:B------:R-:W-:-:S03]  /*0730*/  SHF.R.S32.HI R3, RZ, 0x1f, R0 ;  /* 0x0000001fff037819 */ /* 0x000fc60000011400 */
[----:B------:R-:W-:Y:S01]  /*0740*/  @!P2 IMAD.MOV R2, RZ, RZ, -R2 ;  /* 0x000000ffff02a224 */ /* 0x000fe200078e0a02 */
[----:B------:R-:W-:Y:S02]  /*0750*/  @!P1 LOP3.LUT R2, RZ, R4, RZ, 0x33, !PT ;  /* 0x00000004ff029212 */ /* 0x000fe400078e33ff */
[----:B------:R-:W-:-:S03]  /*0760*/  LEA.HI R3, R3, R0, RZ, 0x7 ;  /* 0x0000000003037211 */ /* 0x000fc600078f38ff */
[----:B------:R-:W-:Y:S02]  /*0770*/  IMAD.SHL.U32 R8, R2, 0x8, RZ ;  /* 0x0000000802087824 */ /* 0x000fe400078e00ff */
[----:B------:R-:W-:-:S03]  /*0780*/  IMAD.MOV R2, RZ, RZ, -R2 ;  /* 0x000000ffff027224 */ /* 0x000fc600078e0a02 */
[----:B------:R-:W-:Y:S01]  /*0790*/  LEA.HI.SX32 R3, R3, -R8, 0x19 ;  /* 0x8000000803037211 */ /* 0x000fe200078fcaff */
[----:B------:R-:W-:Y:S02]  /*07a0*/  IMAD R10, R4, R2, R5 ;  /* 0x00000002040a7224 */ /* 0x000fe400078e0205 */
[----:B------:R-:W-:Y:S01]  /*07b0*/  IMAD.MOV.U32 R2, RZ, RZ, RZ ;  /* 0x000000ffff027224 */ /* 0x000fe200078e00ff */
[----:B------:R-:W-:Y:S01]  /*07c0*/  VIMNMX R13, PT, PT, R3, 0x8, PT ;  /* 0x00000008030d7848 */ /* 0x000fe20003fe0100 */
[----:B------:R-:W0:Y:S03]  /*07d0*/  I2F.RP R4, R9 ;  /* 0x0000000900047306 */ /* 0x000e260000209400 */
[-C--:B------:R-:W-:Y:S02]  /*07e0*/  IABS R7, R13.reuse ;  /* 0x0000000d00077213 */ /* 0x080fe40000000000 */
[----:B------:R-:W-:-:S03]  /*07f0*/  IABS R11, R13 ;  /* 0x0000000d000b7213 */ /* 0x000fc60000000000 */
[----:B------:R-:W1:Y:S08]  /*0800*/  I2F.RP R0, R7 ;  /* 0x0000000700007306 */ /* 0x000e700000209400 */
[----:B0-----:R-:W-:Y:S08]  /*0810*/  MUFU.RCP R4, R4 ;  /* 0x0000000400047308 */ /* 0x001ff00000001000 */
[----:B-1----:R-:W0:Y:S02]  /*0820*/  MUFU.RCP R0, R0 ;  /* 0x0000000000007308 */ /* 0x002e240000001000 */
[----:B0-----:R-:W-:Y:S01]  /*0830*/  VIADD R3, R0, 0xffffffe ;  /* 0x0ffffffe00037836 */ /* 0x001fe20000000000 */
[----:B------:R-:W-:-:S05]  /*0840*/  IABS R0, R10 ;  /* 0x0000000a00007213 */ /* 0x000fca0000000000 */
[----:B------:R-:W0:Y:S02]  /*0850*/  F2I.FTZ.U32.TRUNC.NTZ R3, R3 ;  /* 0x0000000300037305 */ /* 0x000e24000021f000 */
[----:B0-----:R-:W-:-:S04]  /*0860*/  IMAD.MOV R12, RZ, RZ, -R3 ;  /* 0x000000ffff0c7224 */ /* 0x001fc800078e0a03 */
[----:B------:R-:W-:-:S04]  /*0870*/  IMAD R5, R12, R7, RZ ;  /* 0x000000070c057224 */ /* 0x000fc800078e02ff */
[----:B------:R-:W-:-:S04]  /*0880*/  IMAD.HI.U32 R2, R3, R5, R2 ;  /* 0x0000000503027227 */ /* 0x000fc800078e0002 */
[----:B------:R-:W-:Y:S02]  /*0890*/  IMAD.MOV.U32 R3, RZ, RZ, R0 ;  /* 0x000000ffff037224 */ /* 0x000fe400078e0000 */
[----:B------:R-:W-:Y:S02]  /*08a0*/  IMAD.MOV R0, RZ, RZ, -R11 ;  /* 0x000000ffff007224 */ /* 0x000fe400078e0a0b */
[----:B------:R-:W-:Y:S01]  /*08b0*/  IMAD.HI.U32 R2, R2, R3, RZ ;  /* 0x0000000302027227 */ /* 0x000fe200078e00ff */
[----:B------:R-:W0:Y:S03]  /*08c0*/  LDS R11, [UR9] ;  /* 0x00000009ff0b7984 */ /* 0x000e260008000800 */
[----:B------:R-:W-:Y:S02]  /*08d0*/  IMAD R0, R2, R0, R3 ;  /* 0x0000000002007224 */ /* 0x000fe400078e0203 */
[----:B------:R-:W-:-:S02]  /*08e0*/  VIADD R3, R4, 0xffffffe ;  /* 0x0ffffffe04037836 */ /* 0x000fc40000000000 */
[----:B------:R-:W-:Y:S01]  /*08f0*/  VIADD R4, R6, 0xffffffe ;  /* 0x0ffffffe06047836 */ /* 0x000fe20000000000 */
[----:B------:R-:W-:Y:S01]  /*0900*/  BAR.SYNC.DEFER_BLOCKING 0x0 ;  /* 0x0000000000007b1d */ /* 0x000fe20000010000 */
[----:B------:R-:W-:Y:S02]  /*0910*/  ISETP.GT.U32.AND P1, PT, R7, R0, PT ;  /* 0x000000000700720c */ /* 0x000fe40003f24070 */
[----:B------:R-:W-:-:S03]  /*0920*/  SHF.R.U32.HI R6, RZ, 0x5, R225 ;  /* 0x00000005ff067819 */ /* 0x000fc600000116e1 */
[----:B------:R-:W1:Y:S01]  /*0930*/  F2I.FTZ.U32.TRUNC.NTZ R3, R3 ;  /* 0x0000000300037305 */ /* 0x000e62000021f000 */
[----:B------:R-:W-:-:S07]  /*0940*/  R2UR UR7, R6 ;  /* 0x00000000060772ca */ /* 0x000fce00000e0000 */
[----:B------:R-:W-:Y:S01]  /*0950*/  @!P1 IMAD.IADD R0, R0, 0x1, -R7 ;  /* 0x0000000100009824 */ /* 0x000fe200078e0a07 */
[----:B------:R1:W2:Y:S01]  /*0960*/  F2I.FTZ.U32.TRUNC.NTZ R5, R4 ;  /* 0x0000000400057305 */ /* 0x0002a2000021f000 */
[----:B------:R-:W-:Y:S01]  /*0970*/  @!P1 VIADD R2, R2, 0x1 ;  /* 0x0000000102029836 */ /* 0x000fe20000000000 */
[----:B------:R-:W-:Y:S02]  /*0980*/  ISETP.NE.AND P1, PT, R13, RZ, PT ;  /* 0x000000ff0d00720c */ /* 0x000fe40003f25270 */
[----:B------:R-:W-:Y:S01]  /*0990*/  ISETP.GE.U32.AND P0, PT, R0, R7, PT ;  /* 0x000000070000720c */ /* 0x000fe20003f06070 */
[----:B------:R-:W-:Y:S01]  /*09a0*/  USHF.L.U32 UR4, UR7, 0x15, URZ ;  /* 0x0000001507047899 */ /* 0x000fe200080006ff */
[----:B------:R-:W-:Y:S01]  /*09b0*/  LOP3.LUT R0, R10, R13, RZ, 0x3c, !PT ;  /* 0x0000000d0a007212 */ /* 0x000fe200078e3cff */
[----:B-1----:R-:W-:-:S03]  /*09c0*/  IMAD.MOV R4, RZ, RZ, -R3 ;  /* 0x000000ffff047224 */ /* 0x002fc600078e0a03 */
[----:B------:R-:W-:Y:S01]  /*09d0*/  ISETP.GE.AND P2, PT, R0, RZ, PT ;  /* 0x000000ff0000720c */ /* 0x000fe20003f46270 */
[----:B------:R-:W-:Y:S01]  /*09e0*/  ULOP3.LUT UR4, UR4, 0x600000, URZ, 0xc0, !UPT ;  /* 0x0060000004047892 */ /* 0x000fe2000f8ec0ff */
[----:B------:R-:W-:Y:S01]  /*09f0*/  SHF.R.U32.HI R0, RZ, 0x6, R225 ;  /* 0x00000006ff007819 */ /* 0x000fe200000116e1 */
[----:B--2---:R-:W-:-:S03]  /*0a00*/  IMAD.MOV R7, RZ, RZ, -R5 ;  /* 0x000000ffff077224 */ /* 0x004fc600078e0a05 */
[----:B------:R-:W-:Y:S01]  /*0a10*/  SGXT.U32 R0, R0, 0x1 ;  /* 0x000000010000781a */ /* 0x000fe20000000000 */
[----:B------:R-:W-:Y:S01]  /*0a20*/  @P0 VIADD R2, R2, 0x1 ;  /* 0x0000000102020836 */ /* 0x000fe20000000000 */
[----:B------:R-:W-:Y:S02]  /*0a30*/  PLOP3.LUT P0, PT, PT, PT, UP1, 0x80, 0x8 ;  /* 0x000000000008781c */ /* 0x000fe40003f0f018 */
[----:B0-----:R-:W-:Y:S01]  /*0a40*/  R2UR UR8, R11 ;  /* 0x000000000b0872ca */ /* 0x001fe200000e0000 */
[----:B------:R-:W-:Y:S01]  /*0a50*/  IMAD.MOV.U32 R6, RZ, RZ, R2 ;  /* 0x000000ffff067224 */ /* 0x000fe200078e0002 */
[----:B------:R-:W-:Y:S01]  /*0a60*/  ISETP.LT.AND P0, PT, R0, UR22, P0 ;  /* 0x0000001600007c0c */ /* 0x000fe20008701270 */
[----:B------:R-:W-:Y:S01]  /*0a70*/  IMAD.MOV.U32 R2, RZ, RZ, R4 ;  /* 0x000000ffff027224 */ /* 0x000fe200078e0004 */
[----:B------:R-:W-:Y:S01]  /*0a80*/  LOP3.LUT R0, R225, 0x3f, RZ, 0xc0, !PT ;  /* 0x0000003fe1007812 */ /* 0x000fe200078ec0ff */
[----:B------:R-:W-:Y:S01]  /*0a90*/  @!P2 IMAD.MOV R6, RZ, RZ, -R6 ;  /* 0x000000ffff06a224 */ /* 0x000fe200078e0a06 */
[----:B------:R-:W-:Y:S01]  /*0aa0*/  @!P1 LOP3.LUT R6, RZ, R13, RZ, 0x33, !PT ;  /* 0x0000000dff069212 */ /* 0x000fe200078e33ff */
[----:B------:R-:W-:-:S02]  /*0ab0*/  IMAD.MOV.U32 R11, RZ, RZ, R7 ;  /* 0x000000ffff0b7224 */ /* 0x000fc400078e0007 */
[----:B------:R-:W-:Y:S02]  /*0ac0*/  IMAD R7, R2, R9, RZ ;  /* 0x0000000902077224 */ /* 0x000fe400078e02ff */
[----:B------:R-:W-:Y:S02]  /*0ad0*/  IMAD.MOV.U32 R2, RZ, RZ, RZ ;  /* 0x000000ffff027224 */ /* 0x000fe400078e00ff */
[----:B------:R-:W-:Y:S01]  /*0ae0*/  IMAD.SHL.U32 R15, R6, 0x40, RZ ;  /* 0x00000040060f7824 */ /* 0x000fe200078e00ff */
[----:B------:R-:W-:Y:S01]  /*0af0*/  UIADD3 UR10, UPT, UPT, UR8, UR4, URZ ;  /* 0x00000004080a7290 */ /* 0x000fe2000fffe0ff */
[----:B------:R-:W-:Y:S01]  /*0b00*/  IMAD.HI.U32 R2, R3, R7, R2 ;  /* 0x0000000703027227 */ /* 0x000fe200078e0002 */
[--C-:B------:R-:W-:Y:S02]  /*0b10*/  LOP3.LUT R3, R0, 0x40, R147.reuse, 0xf8, !PT ;  /* 0x0000004000037812 */ /* 0x100fe400078ef893 */
[----:B------:R-:W-:Y:S01]  /*0b20*/  LOP3.LUT R147, R15, 0x20, R147, 0xf8, !PT ;  /* 0x000000200f937812 */ /* 0x000fe200078ef893 */
[----:B------:R-:W-:Y:S01]  /*0b30*/  IMAD R7, R11, R144, RZ ;  /* 0x000000900b077224 */ /* 0x000fe200078e02ff */
[----:B------:R0:W-:Y:S01]  /*0b40*/  STL [R1+0x20], R15 ;  /* 0x0000200f01007387 */ /* 0x0001e20000100800 */
[----:B------:R-:W-:Y:S01]  /*0b50*/  IMAD.MOV.U32 R4, RZ, RZ, RZ ;  /* 0x000000ffff047224 */ /* 0x000fe200078e00ff */
[C---:B------:R-:W-:Y:S01]  /*0b60*/  LOP3.LUT R130, R147.reuse, 0x2, RZ, 0xfc, !PT ;  /* 0x0000000293827812 */ /* 0x040fe200078efcff */
[----:B------:R-:W-:Y:S01]  /*0b70*/  IMAD.MOV R0, RZ, RZ, -R6 ;  /* 0x000000ffff007224 */ /* 0x000fe200078e0a06 */
[----:B------:R-:W-:Y:S01]  /*0b80*/  LOP3.LUT R140, R147, 0x3, RZ, 0xfc, !PT ;  /* 0x00000003938c7812 */ /* 0x000fe200078efcff */
[----:B------:R-:W-:Y:S01]  /*0b90*/  IMAD.HI.U32 R146, R5, R7, R4 ;  /* 0x0000000705927227 */ /* 0x000fe200078e0004 */
[----:B------:R-:W-:-:S02]  /*0ba0*/  IABS R11, R130 ;  /* 0x00000082000b7213 */ /* 0x000fc40000000000 */
[----:B------:R-:W-:Y:S01]  /*0bb0*/  IABS R137, R140 ;  /* 0x0000008c00897213 */ /* 0x000fe20000000000 */
[----:B------:R-:W-:Y:S01]  /*0bc0*/  IMAD R0, R13, R0, R10 ;  /* 0x000000000d007224 */ /* 0x000fe200078e020a */
[C---:B------:R-:W-:Y:S01]  /*0bd0*/  LOP3.LUT R127, R147.reuse, 0x8, RZ, 0xfc, !PT ;  /* 0x00000008937f7812 */ /* 0x040fe200078efcff */
[C---:B------:R-:W-:Y:S01]  /*0be0*/  IMAD.HI.U32 R6, R146.reuse, R11, RZ ;  /* 0x0000000b92067227 */ /* 0x040fe200078e00ff */
[----:B------:R-:W-:Y:S02]  /*0bf0*/  IABS R141, R147 ;  /* 0x00000093008d7213 */ /* 0x000fe40000000000 */
[C---:B------:R-:W-:Y:S01]  /*0c00*/  LOP3.LUT R142, R147.reuse, 0x4, RZ, 0xfc, !PT ;  /* 0x00000004938e7812 */ /* 0x040fe200078efcff */
[----:B------:R-:W-:Y:S01]  /*0c10*/  IMAD.MOV R6, RZ, RZ, -R6 ;  /* 0x000000ffff067224 */ /* 0x000fe200078e0a06 */
[----:B------:R-:W-:Y:S01]  /*0c20*/  LOP3.LUT R138, R147, 0x6, RZ, 0xfc, !PT ;  /* 0x00000006938a7812 */ /* 0x000fe200078efcff */
[----:B------:R-:W-:Y:S01]  /*0c30*/  IMAD.HI.U32 R7, R146, R137, RZ ;  /* 0x0000008992077227 */ /* 0x000fe200078e00ff */
[----:B------:R-:W-:-:S02]  /*0c40*/  IABS R93, R142 ;  /* 0x0000008e005d7213 */ /* 0x000fc40000000000 */
[C---:B------:R-:W-:Y:S01]  /*0c50*/  LOP3.LUT R126, R147.reuse, 0x5, RZ, 0xfc, !PT ;  /* 0x00000005937e7812 */ /* 0x040fe200078efcff */
[----:B------:R-:W-:Y:S01]  /*0c60*/  IMAD R136, R144, R6, R11 ;  /* 0x0000000690887224 */ /* 0x000fe200078e020b */
[----:B------:R-:W-:Y:S01]  /*0c70*/  IABS R11, R127 ;  /* 0x0000007f000b7213 */ /* 0x000fe20000000000 */
[----:B------:R-:W-:Y:S01]  /*0c80*/  IMAD.MOV R7, RZ, RZ, -R7 ;  /* 0x000000ffff077224 */ /* 0x000fe200078e0a07 */
[C---:B------:R-:W-:Y:S01]  /*0c90*/  LOP3.LUT R133, R147.reuse, 0x9, RZ, 0xfc, !PT ;  /* 0x0000000993857812 */ /* 0x040fe200078efcff */
[----:B------:R-:W-:Y:S01]  /*0ca0*/  IMAD.HI.U32 R4, R146, R141, RZ ;  /* 0x0000008d92047227 */ /* 0x000fe200078e00ff */
[----:B------:R-:W-:Y:S02]  /*0cb0*/  IABS R135, R126 ;  /* 0x0000007e00877213 */ /* 0x000fe40000000000 */
[----:B------:R-:W-:Y:S01]  /*0cc0*/  LOP3.LUT R120, R147, 0x1, RZ, 0xfc, !PT ;  /* 0x0000000193787812 */ /* 0x000fe200078efcff */
[----:B------:R-:W-:Y:S01]  /*0cd0*/  IMAD.IADD R0, R8, 0x1, R0 ;  /* 0x0000000108007824 */ /* 0x000fe200078e0200 */
[----:B------:R-:W-:Y:S01]  /*0ce0*/  IABS R129, R133 ;  /* 0x0000008500817213 */ /* 0x000fe20000000000 */
[----:B------:R-:W-:Y:S01]  /*0cf0*/  IMAD R137, R144, R7, R137 ;  /* 0x0000000790897224 */ /* 0x000fe200078e0289 */
[----:B------:R-:W-:Y:S01]  /*0d00*/  IABS R7, R138 ;  /* 0x0000008a00077213 */ /* 0x000fe20000000000 */
[----:B------:R-:W-:Y:S01]  /*0d10*/  IMAD.HI.U32 R6, R146, R11, RZ ;  /* 0x0000000b92067227 */ /* 0x000fe200078e00ff */
[----:B------:R-:W-:-:S02]  /*0d20*/  IABS R91, R120 ;  /* 0x00000078005b7213 */ /* 0x000fc40000000000 */
[C---:B------:R-:W-:Y:S01]  /*0d30*/  LOP3.LUT R134, R147.reuse, 0xa, RZ, 0xfc, !PT ;  /* 0x0000000a93867812 */ /* 0x040fe200078efcff */
[----:B------:R-:W-:Y:S01]  /*0d40*/  IMAD.MOV R4, RZ, RZ, -R4 ;  /* 0x000000ffff047224 */ /* 0x000fe200078e0a04 */
[C---:B------:R-:W-:Y:S01]  /*0d50*/  LOP3.LUT R139, R147.reuse, 0x7, RZ, 0xfc, !PT ;  /* 0x00000007938b7812 */ /* 0x040fe200078efcff */
[----:B------:R-:W-:Y:S01]  /*0d60*/  IMAD R12, R0, 0x80, R3 ;  /* 0x00000080000c7824 */ /* 0x000fe200078e0203 */
[C---:B------:R-:W-:Y:S01]  /*0d70*/  LOP3.LUT R128, R147.reuse, 0xb, RZ, 0xfc, !PT ;  /* 0x0000000b93807812 */ /* 0x040fe200078efcff */
[----:B------:R-:W-:Y:S01]  /*0d80*/  IMAD.HI.U32 R0, R146, R93, RZ ;  /* 0x0000005d92007227 */ /* 0x000fe200078e00ff */
[----:B------:R-:W-:Y:S02]  /*0d90*/  IABS R95, R139 ;  /* 0x0000008b005f7213 */ /* 0x000fe40000000000 */
[C---:B------:R-:W-:Y:S01]  /*0da0*/  LOP3.LUT R125, R147.reuse, 0xc, RZ, 0xfc, !PT ;  /* 0x0000000c937d7812 */ /* 0x040fe200078efcff */
[----:B------:R-:W-:Y:S01]  /*0db0*/  IMAD.MOV R6, RZ, RZ, -R6 ;  /* 0x000000ffff067224 */ /* 0x000fe200078e0a06 */
[----:B------:R-:W-:Y:S01]  /*0dc0*/  IABS R121, R128 ;  /* 0x0000008000797213 */ /* 0x000fe20000000000 */
[----:B------:R-:W-:Y:S01]  /*0dd0*/  IMAD R141, R144, R4, R141 ;  /* 0x00000004908d7224 */ /* 0x000fe200078e028d */
[C---:B------:R-:W-:Y:S01]  /*0de0*/  LOP3.LUT R123, R147.reuse, 0xe, RZ, 0xfc, !PT ;  /* 0x0000000e937b7812 */ /* 0x040fe200078efcff */
[----:B------:R-:W-:Y:S01]  /*0df0*/  IMAD.HI.U32 R4, R146, R7, RZ ;  /* 0x0000000792047227 */ /* 0x000fe200078e00ff */
[C---:B------:R-:W-:Y:S01]  /*0e00*/  LOP3.LUT R97, R147.reuse, 0xf, RZ, 0xfc, !PT ;  /* 0x0000000f93617812 */ /* 0x040fe200078efcff */
[----:B------:R0:W-:Y:S01]  /*0e10*/  STL [R1+0x1c], R12 ;  /* 0x00001c0c01007387 */ /* 0x0001e20000100800 */
[----:B------:R-:W-:Y:S01]  /*0e20*/  LOP3.LUT R119, R147, 0x10, RZ, 0xfc, !PT ;  /* 0x0000001093777812 */ /* 0x000fe200078efcff */
[----:B------:R-:W-:Y:S01]  /*0e30*/  IMAD.MOV R0, RZ, RZ, -R0 ;  /* 0x000000ffff007224 */ /* 0x000fe200078e0a00 */
[----:B------:R-:W-:Y:S01]  /*0e40*/  IABS R115, R97 ;  /* 0x0000006100737213 */ /* 0x000fe20000000000 */
[----:B------:R-:W-:Y:S01]  /*0e50*/  IMAD R124, R144, R6, R11 ;  /* 0x00000006907c7224 */ /* 0x000fe200078e020b */
[----:B------:R-:W-:Y:S01]  /*0e60*/  IABS R6, R12 ;  /* 0x0000000c00067213 */ /* 0x000fe20000000000 */
[----:B------:R-:W-:Y:S01]  /*0e70*/  IMAD.MOV R4, RZ, RZ, -R4 ;  /* 0x000000ffff047224 */ /* 0x000fe200078e0a04 */
[----:B------:R-:W-:Y:S01]  /*0e80*/  IABS R11, R125 ;  /* 0x0000007d000b7213 */ /* 0x000fe20000000000 */
[----:B------:R-:W-:Y:S01]  /*0e90*/  IMAD.HI.U32 R3, R146, R135, RZ ;  /* 0x0000008792037227 */ /* 0x000fe200078e00ff */
[----:B------:R-:W-:-:S02]  /*0ea0*/  IABS R101, R119 ;  /* 0x0000007700657213 */ /* 0x000fc40000000000 */
[C---:B------:R-:W-:Y:S01]  /*0eb0*/  LOP3.LUT R117, R147.reuse, 0x13, RZ, 0xfc, !PT ;  /* 0x0000001393757812 */ /* 0x040fe200078efcff */
[----:B------:R-:W-:Y:S01]  /*0ec0*/  IMAD R93, R144, R0, R93 ;  /* 0x00000000905d7224 */ /* 0x000fe200078e025d */
[C---:B------:R-:W-:Y:S01]  /*0ed0*/  LOP3.LUT R112, R147.reuse, 0x14, RZ, 0xfc, !PT ;  /* 0x0000001493707812 */ /* 0x040fe200078efcff */
[----:B------:R-:W-:Y:S01]  /*0ee0*/  IMAD.HI.U32 R0, R146, R129, RZ ;  /* 0x0000008192007227 */ /* 0x000fe200078e00ff */
[C---:B------:R-:W-:Y:S02]  /*0ef0*/  LOP3.LUT R106, R147.reuse, 0x15, RZ, 0xfc, !PT ;  /* 0x00000015936a7812 */ /* 0x040fe400078efcff */
[----:B------:R-:W-:Y:S01]  /*0f00*/  IABS R109, R112 ;  /* 0x00000070006d7213 */ /* 0x000fe20000000000 */
[----:B------:R-:W-:Y:S01]  /*0f10*/  IMAD R132, R144, R4, R7 ;  /* 0x0000000490847224 */ /* 0x000fe200078e0207 */
[----:B------:R-:W-:Y:S01]  /*0f20*/  IABS R7, R134 ;  /* 0x0000008600077213 */ /* 0x000fe20000000000 */
[----:B------:R-:W-:Y:S01]  /*0f30*/  IMAD.HI.U32 R2, R2, R6, RZ ;  /* 0x0000000602027227 */ /* 0x000fe200078e00ff */
[----:B------:R-:W-:-:S02]  /*0f40*/  LOP3.LUT R131, R147, 0xd, RZ, 0xfc, !PT ;  /* 0x0000000d93837812 */ /* 0x000fc400078efcff */
[----:B------:R-:W-:Y:S01]  /*0f50*/  IABS R103, R106 ;  /* 0x0000006a00677213 */ /* 0x000fe20000000000 */
[----:B------:R-:W-:Y:S01]  /*0f60*/  IMAD.MOV R3, RZ, RZ, -R3 ;  /* 0x000000ffff037224 */ /* 0x000fe200078e0a03 */
[----:B------:R-:W-:Y:S01]  /*0f70*/  IABS R113, R131 ;  /* 0x0000008300717213 */ /* 0x000fe20000000000 */
[----:B------:R-:W-:Y:S01]  /*0f80*/  IMAD.HI.U32 R5, R146, R91, RZ ;  /* 0x0000005b92057227 */ /* 0x000fe200078e00ff */
[C---:B------:R-:W-:Y:S02]  /*0f90*/  LOP3.LUT R99, R147.reuse, 0x11, RZ, 0xfc, !PT ;  /* 0x0000001193637812 */ /* 0x040fe400078efcff */
[----:B------:R-:W-:Y:S01]  /*0fa0*/  LOP3.LUT R116, R147, 0x12, RZ, 0xfc, !PT ;  /* 0x0000001293747812 */ /* 0x000fe200078efcff */
[----:B------:R-:W-:Y:S01]  /*0fb0*/  IMAD.MOV R0, RZ, RZ, -R0 ;  /* 0x000000ffff007224 */ /* 0x000fe200078e0a00 */
[----:B------:R-:W-:Y:S01]  /*0fc0*/  ISETP.GE.AND P2, PT, R12, RZ, PT ;  /* 0x000000ff0c00720c */ /* 0x000fe20003f46270 */
[----:B------:R-:W-:Y:S01]  /*0fd0*/  IMAD.MOV R2, RZ, RZ, -R2 ;  /* 0x000000ffff027224 */ /* 0x000fe200078e0a02 */
[----:B------:R-:W-:Y:S01]  /*0fe0*/  IABS R111, R99 ;  /* 0x00000063006f7213 */ /* 0x000fe20000000000 */
[----:B------:R-:W-:Y:S01]  /*0ff0*/  IMAD R135, R144, R3, R135 ;  /* 0x0000000390877224 */ /* 0x000fe200078e0287 */
[----:B------:R-:W-:Y:S01]  /*1000*/  IABS R107, R116 ;  /* 0x00000074006b7213 */ /* 0x000fe20000000000 */
[----:B------:R-:W-:Y:S01]  /*1010*/  IMAD.MOV R5, RZ, RZ, -R5 ;  /* 0x000000ffff057224 */ /* 0x000fe200078e0a05 */
[----:B------:R-:W-:Y:S01]  /*1020*/  LOP3.LUT R10, R108, 0x8, RZ, 0xfc, !PT ;  /* 0x000000086c0a7812 */ /* 0x000fe200078efcff */
[----:B------:R-:W-:-:S04]  /*1030*/  IMAD.HI.U32 R3, R146, R7, RZ ;  /* 0x0000000792037227 */ /* 0x000fc800078e00ff */
[C---:B------:R-:W-:Y:S02]  /*1040*/  IMAD R129, R144.reuse, R0, R129 ;  /* 0x0000000090817224 */ /* 0x040fe400078e0281 */
[C---:B------:R-:W-:Y:S02]  /*1050*/  IMAD R0, R9.reuse, R2, R6 ;  /* 0x0000000209007224 */ /* 0x040fe400078e0206 */
[----:B------:R-:W-:Y:S02]  /*1060*/  IMAD R91, R144, R5, R91 ;  /* 0x00000005905b7224 */ /* 0x000fe400078e025b */
[----:B------:R-:W-:Y:S01]  /*1070*/  IMAD.MOV R3, RZ, RZ, -R3 ;  /* 0x000000ffff037224 */ /* 0x000fe200078e0a03 */
[----:B------:R-:W-:Y:S01]  /*1080*/  ISETP.GT.U32.AND P1, PT, R9, R0, PT ;  /* 0x000000000900720c */ /* 0x000fe20003f24070 */
[----:B------:R-:W-:-:S04]  /*1090*/  IMAD.HI.U32 R5, R146, R95, RZ ;  /* 0x0000005f92057227 */ /* 0x000fc800078e00ff */
[----:B------:R-:W-:Y:S01]  /*10a0*/  IMAD R122, R144, R3, R7 ;  /* 0x00000003907a7224 */ /* 0x000fe200078e0207 */
[----:B------:R-:W-:Y:S01]  /*10b0*/  IABS R7, R123 ;  /* 0x0000007b00077213 */ /* 0x000fe20000000000 */
[----:B------:R-:W-:Y:S02]  /*10c0*/  IMAD.MOV R5, RZ, RZ, -R5 ;  /* 0x000000ffff057224 */ /* 0x000fe400078e0a05 */
[----:B------:R-:W-:-:S04]  /*10d0*/  IMAD.HI.U32 R4, R146, R121, RZ ;  /* 0x0000007992047227 */ /* 0x000fc800078e00ff */
[----:B------:R-:W-:Y:S02]  /*10e0*/  IMAD R95, R144, R5, R95 ;  /* 0x00000005905f7224 */ /* 0x000fe400078e025f */
[----:B------:R-:W-:-:S04]  /*10f0*/  IMAD.HI.U32 R5, R146, R11, RZ ;  /* 0x0000000b92057227 */ /* 0x000fc800078e00ff */
[----:B------:R-:W-:Y:S02]  /*1100*/  IMAD.MOV R4, RZ, RZ, -R4 ;  /* 0x000000ffff047224 */ /* 0x000fe400078e0a04 */
[----:B------:R-:W-:-:S04]  /*1110*/  IMAD.HI.U32 R3, R146, R7, RZ ;  /* 0x0000000792037227 */ /* 0x000fc800078e00ff */
[----:B------:R-:W-:Y:S02]  /*1120*/  IMAD.MOV R5, RZ, RZ, -R5 ;  /* 0x000000ffff057224 */ /* 0x000fe400078e0a05 */
[----:B------:R-:W-:Y:S02]  /*1130*/  IMAD R121, R144, R4, R121 ;  /* 0x0000000490797224 */ /* 0x000fe400078e0279 */
[----:B------:R-:W-:Y:S02]  /*1140*/  IMAD.MOV R3, RZ, RZ, -R3 ;  /* 0x000000ffff037224 */ /* 0x000fe400078e0a03 */
[----:B------:R-:W-:-:S04]  /*1150*/  IMAD.HI.U32 R4, R146, R115, RZ ;  /* 0x0000007392047227 */ /* 0x000fc800078e00ff */
[----:B------:R-:W-:Y:S02]  /*1160*/  @!P1 IMAD.IADD R0, R0, 0x1, -R9 ;  /* 0x0000000100009824 */ /* 0x000fe400078e0a09 */
[C---:B------:R-:W-:Y:S02]  /*1170*/  IMAD R118, R144.reuse, R5, R11 ;  /* 0x0000000590767224 */ /* 0x040fe400078e020b */
[----:B------:R-:W-:Y:S01]  /*1180*/  IMAD R114, R144, R3, R7 ;  /* 0x0000000390727224 */ /* 0x000fe200078e0207 */
[----:B------:R-:W-:Y:S01]  /*1190*/  IABS R7, R117 ;  /* 0x0000007500077213 */ /* 0x000fe20000000000 */
[----:B------:R-:W-:Y:S01]  /*11a0*/  IMAD.HI.U32 R5, R146, R101, RZ ;  /* 0x0000006592057227 */ /* 0x000fe200078e00ff */
[----:B------:R-:W-:-:S03]  /*11b0*/  ISETP.GT.U32.AND P1, PT, R9, R0, PT ;  /* 0x000000000900720c */ /* 0x000fc60003f24070 */
[----:B------:R-:W-:Y:S02]  /*11c0*/  IMAD.MOV R4, RZ, RZ, -R4 ;  /* 0x000000ffff047224 */ /* 0x000fe400078e0a04 */
[----:B------:R-:W-:Y:S02]  /*11d0*/  IMAD.MOV R5, RZ, RZ, -R5 ;  /* 0x000000ffff057224 */ /* 0x000fe400078e0a05 */
[----:B------:R-:W-:Y:S02]  /*11e0*/  IMAD R115, R144, R4, R115 ;  /* 0x0000000490737224 */ /* 0x000fe400078e0273 */
[----:B------:R-:W-:-:S04]  /*11f0*/  IMAD.HI.U32 R3, R146, R7, RZ ;  /* 0x0000000792037227 */ /* 0x000fc800078e00ff */
[----:B------:R-:W-:-:S04]  /*1200*/  IMAD.HI.U32 R4, R146, R109, RZ ;  /* 0x0000006d92047227 */ /* 0x000fc800078e00ff */
[----:B------:R-:W-:Y:S02]  /*1210*/  IMAD R101, R144, R5, R101 ;  /* 0x0000000590657224 */ /* 0x000fe400078e0265 */
[----:B------:R-:W-:-:S04]  /*1220*/  IMAD.HI.U32 R5, R146, R103, RZ ;  /* 0x0000006792057227 */ /* 0x000fc800078e00ff */
[----:B------:R-:W-:Y:S02]  /*1230*/  IMAD.MOV R3, RZ, RZ, -R3 ;  /* 0x000000ffff037224 */ /* 0x000fe400078e0a03 */
[----:B------:R-:W-:Y:S02]  /*1240*/  IMAD.MOV R4, RZ, RZ, -R4 ;  /* 0x000000ffff047224 */ /* 0x000fe400078e0a04 */
[----:B------:R-:W-:-:S04]  /*1250*/  IMAD.HI.U32 R2, R146, R113, RZ ;  /* 0x0000007192027227 */ /* 0x000fc800078e00ff */
[----:B------:R-:W-:Y:S02]  /*1260*/  IMAD.MOV R5, RZ, RZ, -R5 ;  /* 0x000000ffff057224 */ /* 0x000fe400078e0a05 */
[C---:B------:R-:W-:Y:S02]  /*1270*/  IMAD R110, R144.reuse, R3, R7 ;  /* 0x00000003906e7224 */ /* 0x040fe400078e0207 */
[----:B------:R-:W-:Y:S02]  /*1280*/  IMAD R109, R144, R4, R109 ;  /* 0x00000004906d7224 */ /* 0x000fe400078e026d */
[----:B------:R-:W-:Y:S02]  /*1290*/  IMAD.U32 R3, RZ, RZ, UR12 ;  /* 0x0000000cff037e24 */ /* 0x000fe4000f8e00ff */
[----:B------:R-:W-:Y:S02]  /*12a0*/  IMAD R4, R108, UR12, RZ ;  /* 0x0000000c6c047c24 */ /* 0x000fe4000f8e02ff */
[----:B------:R-:W-:Y:S01]  /*12b0*/  @!P1 IMAD.IADD R0, R0, 0x1, -R9 ;  /* 0x0000000100009824 */ /* 0x000fe200078e0a09 */
[----:B------:R-:W-:Y:S01]  /*12c0*/  ISETP.NE.AND P1, PT, R104, RZ, PT ;  /* 0x000000ff6800720c */ /* 0x000fe20003f25270 */
[----:B------:R-:W-:-:S02]  /*12d0*/  IMAD.MOV R2, RZ, RZ, -R2 ;  /* 0x000000ffff027224 */ /* 0x000fc400078e0a02 */
[----:B------:R-:W-:Y:S02]  /*12e0*/  IMAD R103, R144, R5, R103 ;  /* 0x0000000590677224 */ /* 0x000fe400078e0267 */
[----:B------:R-:W-:Y:S02]  /*12f0*/  IMAD.U32 R5, RZ, RZ, UR12 ;  /* 0x0000000cff057e24 */ /* 0x000fe4000f8e00ff */
[----:B------:R-:W-:Y:S02]  /*1300*/  IMAD R34, R3, 0x2, R4 ;  /* 0x0000000203227824 */ /* 0x000fe400078e0204 */
[----:B------:R-:W-:-:S04]  /*1310*/  IMAD.HI.U32 R6, R146, R111, RZ ;  /* 0x0000006f92067227 */ /* 0x000fc800078e00ff */
[----:B------:R-:W-:Y:S02]  /*1320*/  IMAD R113, R144, R2, R113 ;  /* 0x0000000290717224 */ /* 0x000fe400078e0271 */
[----:B------:R-:W-:-:S04]  /*1330*/  IMAD.HI.U32 R2, R146, R107, RZ ;  /* 0x0000006b92027227 */ /* 0x000fc800078e00ff */
[----:B------:R-:W-:Y:S02]  /*1340*/  IMAD.U32 R7, RZ, RZ, UR12 ;  /* 0x0000000cff077e24 */ /* 0x000fe4000f8e00ff */
[----:B------:R-:W-:Y:S02]  /*1350*/  IMAD R64, R5, 0x2, R34 ;  /* 0x0000000205407824 */ /* 0x000fe400078e0222 */
[----:B------:R-:W-:Y:S02]  /*1360*/  IMAD.MOV.U32 R177, RZ, RZ, R0 ;  /* 0x000000ffffb17224 */ /* 0x000fe400078e0000 */
[----:B------:R-:W-:Y:S02]  /*1370*/  IMAD.MOV R6, RZ, RZ, -R6 ;  /* 0x000000ffff067224 */ /* 0x000fe400078e0a06 */
[----:B------:R-:W-:Y:S02]  /*1380*/  IMAD.MOV R2, RZ, RZ, -R2 ;  /* 0x000000ffff027224 */ /* 0x000fe400078e0a02 */
[----:B------:R-:W-:-:S02]  /*1390*/  IMAD.U32 R9, RZ, RZ, UR12 ;  /* 0x0000000cff097e24 */ /* 0x000fc4000f8e00ff */
[----:B------:R-:W-:Y:S02]  /*13a0*/  IMAD R92, R7, 0x2, R64 ;  /* 0x00000002075c7824 */ /* 0x000fe400078e0240 */
[----:B------:R-:W-:Y:S01]  /*13b0*/  @!P2 IMAD.MOV R177, RZ, RZ, -R177 ;  /* 0x000000ffffb1a224 */ /* 0x000fe200078e0ab1 */
[----:B------:R-:W-:Y:S01]  /*13c0*/  @!P1 LOP3.LUT R177, RZ, R104, RZ, 0x33, !PT ;  /* 0x00000068ffb19212 */ /* 0x000fe200078e33ff */
[----:B------:R-:W-:Y:S01]  /*13d0*/  IMAD R111, R144, R6, R111 ;  /* 0x00000006906f7224 */ /* 0x000fe200078e026f */
[----:B------:R-:W-:Y:S01]  /*13e0*/  ISETP.NE.U32.AND P1, PT, R236, RZ, PT ;  /* 0x000000ffec00720c */ /* 0x000fe20003f25070 */
[----:B------:R-:W-:Y:S01]  /*13f0*/  IMAD R107, R144, R2, R107 ;  /* 0x00000002906b7224 */ /* 0x000fe200078e026b */
[----:B------:R-:W-:Y:S01]  /*1400*/  PLOP3.LUT P2, PT, PT, PT, UP1, 0x80, 0x8 ;  /* 0x000000000008781c */ /* 0x000fe20003f4f018 */
[----:B------:R-:W-:Y:S02]  /*1410*/  IMAD.U32 R11, RZ, RZ, UR12 ;  /* 0x0000000cff0b7e24 */ /* 0x000fe4000f8e00ff */
[----:B------:R-:W-:-:S02]  /*1420*/  IMAD.U32 R8, RZ, RZ, UR12 ;  /* 0x0000000cff087e24 */ /* 0x000fc4000f8e00ff */
[----:B------:R-:W-:Y:S01]  /*1430*/  IMAD R6, R9, 0x2, R92 ;  /* 0x0000000209067824 */ /* 0x000fe200078e025c */
[----:B0-----:R-:W-:Y:S07]  /*1440*/  BRA.U UP0, `(.L_x_5) ;  /* 0x0000000100187547 */ /* 0x001fee000b800000 */
[----:B------:R-:W-:Y:S01]  /*1450*/  ELECT P3, URZ, PT ;  /* 0x0000000000ff782f */ /* 0x000fe20003860000 */
[----:B------:R-:W-:Y:S01]  /*1460*/  IMAD.MOV.U32 R0, RZ, RZ, 0x1 ;  /* 0x00000001ff007424 */ /* 0x000fe200078e00ff */
[----:B------:R-:W-:Y:S11]  /*1470*/  UVIRTCOUNT.DEALLOC.SMPOOL 0x80 ;  /* 0x000000800000784c */ /* 0x000ff60000000000 */
[----:B------:R-:W-:-:S04]  /*1480*/  @P3 MOV R2, 0x40 ;  /* 0x0000004000023802 */ /* 0x000fc80000000f00 */
[----:B------:R-:W-:-:S05]  /*1490*/  @P3 LEA R3, R14, R2, 0x18 ;  /* 0x000000020e033211 */ /* 0x000fca00078ec0ff */
[----:B------:R0:W-:Y:S02]  /*14a0*/  @P3 STS.U8 [R3], R0 ;  /* 0x0000000003003388 */ /* 0x0001e40000000000 */
.L_x_5:
[----:B------:R-:W-:Y:S01]  /*14b0*/  STTM.16dp32bit_t0_t15.x16 tmem[UR10], RZ ;  /* 0x000000ff000079ed */ /* 0x000fe20008a0000a */
[----:B------:R-:W-:Y:S01]  /*14c0*/  STTM.16dp32bit_t16_t31.x16 tmem[UR10+0x10], RZ ;  /* 0x000010ff000079ed */ /* 0x000fe20008a2000a */
[----:B------:R-:W1:Y:S02]  /*14d0*/  FENCE.VIEW.ASYNC.T ;  /* 0x00000000000073c6 */ /* 0x000e640000000200 */
[----:B-1----:R-:W-:Y:S01]  /*14e0*/  VOTEU.ALL UP2, P1 ;  /* 0x0000000000ff7886 */ /* 0x002fe20000840000 */
[----:B------:R-:W-:Y:S01]  /*14f0*/  VOTEU.ALL UP3, P1 ;  /* 0x0000000000ff7886 */ /* 0x000fe20000860000 */
[----:B------:R-:W-:Y:S01]  /*1500*/  IMAD R177, R177, UR11, RZ ;  /* 0x0000000bb1b17c24 */ /* 0x000fe2000f8e02ff */
[----:B------:R-:W-:Y:S01]  /*1510*/  ISETP.LT.AND P2, PT, R10, UR22, P2 ;  /* 0x000000160a007c0c */ /* 0x000fe20009741270 */
[----:B------:R-:W-:Y:S01]  /*1520*/  IMAD R36, R11, 0x2, R6 ;  /* 0x000000020b247824 */ /* 0x000fe200078e0206 */
[----:B------:R-:W-:-:S04]  /*1530*/  @!UP2 UIADD3 UR14, UPT, UPT, -UR5, 0x100000, URZ ;  /* 0x00100000050ea890 */ /* 0x000fc8000fffe1ff */
[----:B------:R-:W-:Y:S02]  /*1540*/  @!UP2 USHF.L.U32 UR15, UR14, 0xb, URZ ;  /* 0x0000000b0e0fa899 */ /* 0x000fe400080006ff */
[----:B------:R-:W-:Y:S01]  /*1550*/  @!UP2 USHF.L.U32 UR14, UR14, 0x1, URZ ;  /* 0x000000010e0ea899 */ /* 0x000fe200080006ff */
[----:B------:R-:W-:Y:S01]  /*1560*/  BAR.SYNC.DEFER_BLOCKING 0x0 ;  /* 0x0000000000007b1d */ /* 0x000fe20000010000 */
[----:B------:R-:W-:Y:S01]  /*1570*/  IADD3 R179, P3, PT, R177, UR16, RZ ;  /* 0x00000010b1b37c10 */ /* 0x000fe2000ff7e0ff */
[----:B------:R-:W-:-:S03]  /*1580*/  IMAD R67, R67, 0x2, R36 ;  /* 0x0000000243437824 */ /* 0x000fc600078e0224 */
[----:B------:R-:W-:Y:S01]  /*1590*/  LEA.HI.X.SX32 R177, R177, UR17, 0x1, P3 ;  /* 0x00000011b1b17c11 */ /* 0x000fe200098f0eff */
[----:B------:R-:W-:Y:S01]  /*15a0*/  IMAD R8, R8, 0x4, R67 ;  /* 0x0000000408087824 */ /* 0x000fe200078e0243 */
[-C--:B0-----:R-:W-:Y:S01]  /*15b0*/  IADD3 R0, P3, PT, R4, R179.reuse, RZ ;  /* 0x000000b304007210 */ /* 0x081fe20007f7e0ff */
[----:B------:R-:W-:Y:S01]  /*15c0*/  IMAD.U32 R9, RZ, RZ, UR12 ;  /* 0x0000000cff097e24 */ /* 0x000fe2000f8e00ff */
[----:B------:R-:W-:Y:S01]  /*15d0*/  IADD3 R2, P4, PT, R6, R179, RZ ;  /* 0x000000b306027210 */ /* 0x000fe20007f9e0ff */
[----:B------:R-:W0:Y:S02]  /*15e0*/  FENCE.VIEW.ASYNC.S ;  /* 0x00000000000073c6 */ /* 0x000e240000000000 */
[----:B0-----:R-:W0:Y:S01]  /*15f0*/  @!UP3 SYNCS.EXCH.64 URZ, [UR6], UR14 ;  /* 0x0000000e06ffb5b2 */ /* 0x001e220008000100 */
[-C--:B------:R-:W-:Y:S01]  /*1600*/  LEA.HI.X.SX32 R3, R4, R177.reuse, 0x1, P3 ;  /* 0x000000b104037211 */ /* 0x080fe200018f0eff */
[----:B------:R-:W-:Y:S01]  /*1610*/  IMAD R38, R5, 0x2, R8 ;  /* 0x0000000205267824 */ /* 0x000fe200078e0208 */
[----:B------:R-:W-:Y:S01]  /*1620*/  LEA.HI.X.SX32 R4, R6, R177, 0x1, P4 ;  /* 0x000000b106047211 */ /* 0x000fe200020f0eff */
[----:B------:R-:W-:-:S02]  /*1630*/  @P0 IMAD.MOV.U32 R6, RZ, RZ, R0 ;  /* 0x000000ffff060224 */ /* 0x000fc400078e0000 */
[----:B------:R-:W-:Y:S01]  /*1640*/  @P0 IMAD.MOV.U32 R7, RZ, RZ, R3 ;  /* 0x000000ffff070224 */ /* 0x000fe200078e0003 */
[----:B0-----:R-:W-:Y:S01]  /*1650*/  BAR.SYNC.DEFER_BLOCKING 0x0 ;  /* 0x0000000000007b1d */ /* 0x001fe20000010000 */
[----:B------:R-:W-:Y:S02]  /*1660*/  IMAD.U32 R5, RZ, RZ, UR12 ;  /* 0x0000000cff057e24 */ /* 0x000fe4000f8e00ff */
[----:B------:R-:W-:-:S04]  /*1670*/  IMAD R66, R9, 0x2, R38 ;  /* 0x0000000209427824 */ /* 0x000fc800078e0226 */
[----:B------:R-:W-:Y:S02]  /*1680*/  IMAD R94, R5, 0x2, R66 ;  /* 0x00000002055e7824 */ /* 0x000fe400078e0242 */
[----:B------:R-:W-:Y:S02]  /*1690*/  IMAD.U32 R11, RZ, RZ, UR12 ;  /* 0x0000000cff0b7e24 */ /* 0x000fe4000f8e00ff */
[----:B------:R-:W-:Y:S01]  /*16a0*/  IMAD R10, R9, 0x2, R94 ;  /* 0x00000002090a7824 */ /* 0x000fe200078e025e */
[----:B------:R-:W-:-:S03]  /*16b0*/  LOP3.LUT R13, R108, 0x10, RZ, 0xfc, !PT ;  /* 0x000000106c0d7812 */ /* 0x000fc600078efcff */
[----:B------:R-:W-:Y:S01]  /*16c0*/  IMAD R40, R11, 0x2, R10 ;  /* 0x000000020b287824 */ /* 0x000fe200078e020a */
[----:B------:R0:W2:Y:S01]  /*16d0*/  @P0 LDG.E.U8 R182, desc[UR20][R6.64] ;  /* 0x0000001406b60981 */ /* 0x0000a2000c1e1100 */
[----:B------:R-:W-:Y:S01]  /*16e0*/  PLOP3.LUT P0, PT, PT, PT, UP1, 0x80, 0x8 ;  /* 0x000000000008781c */ /* 0x000fe20003f0f018 */
[----:B0-----:R-:W-:Y:S02]  /*16f0*/  @P2 IMAD.MOV.U32 R6, RZ, RZ, R2 ;  /* 0x000000ffff062224 */ /* 0x001fe400078e0002 */
[----:B------:R-:W-:Y:S01]  /*1700*/  @P2 IMAD.MOV.U32 R7, RZ, RZ, R4 ;  /* 0x000000ffff072224 */ /* 0x000fe200078e0004 */
[----:B------:R-:W-:-:S04]  /*1710*/  LOP3.LUT R12, R108, 0x18, RZ, 0xfc, !PT ;  /* 0x000000186c0c7812 */ /* 0x000fc800078efcff */
[----:B------:R0:W3:Y:S01]  /*1720*/  @P2 LDG.E.U8 R189, desc[UR20][R6.64] ;  /* 0x0000001406bd2981 */ /* 0x0000e2000c1e1100 */
[----:B------:R-:W-:Y:S02]  /*1730*/  PLOP3.LUT P2, PT, PT, PT, UP1, 0x80, 0x8 ;  /* 0x000000000008781c */ /* 0x000fe40003f4f018 */
[----:B------:R-:W-:Y:S01]  /*1740*/  ISETP.LT.AND P0, PT, R13, UR22, P0 ;  /* 0x000000160d007c0c */ /* 0x000fe20008701270 */
[----:B------:R-:W-:Y:S01]  /*1750*/  IMAD.U32 R13, RZ, RZ, UR12 ;  /* 0x0000000cff0d7e24 */ /* 0x000fe2000f8e00ff */
[----:B------:R-:W-:Y:S02]  /*1760*/  ISETP.LT.AND P2, PT, R12, UR22, P2 ;  /* 0x000000160c007c0c */ /* 0x000fe40009741270 */
[-C--:B------:R-:W-:Y:S02]  /*1770*/  IADD3 R5, P3, PT, R8, R179.reuse, RZ ;  /* 0x000000b308057210 */ /* 0x080fe40007f7e0ff */
[----:B------:R-:W-:Y:S01]  /*1780*/  PRMT R188, RZ, 0x7610, R188 ;  /* 0x00007610ffbc7816 */ /* 0x000fe200000000bc */
[----:B0-----:R-:W-:Y:S01]  /*1790*/  IMAD.U32 R7, RZ, RZ, UR12 ;  /* 0x0000000cff077e24 */ /* 0x001fe2000f8e00ff */
[----:B------:R-:W-:-:S02]  /*17a0*/  IADD3 R6, P4, PT, R10, R179, RZ ;  /* 0x000000b30a067210 */ /* 0x000fc40007f9e0ff */
[----:B------:R-:W-:Y:S01]  /*17b0*/  PRMT R187, RZ, 0x7610, R187 ;  /* 0x00007610ffbb7816 */ /* 0x000fe200000000bb */
[----:B------:R-:W-:Y:S01]  /*17c0*/  IMAD R70, R7, 0x2, R40 ;  /* 0x0000000207467824 */ /* 0x000fe200078e0228 */
[-C--:B------:R-:W-:Y:S01]  /*17d0*/  LEA.HI.X.SX32 R7, R8, R177.reuse, 0x1, P3 ;  /* 0x000000b108077211 */ /* 0x080fe200018f0eff */
[----:B------:R-:W-:Y:S01]  /*17e0*/  IMAD.U32 R73, RZ, RZ, UR12 ;  /* 0x0000000cff497e24 */ /* 0x000fe2000f8e00ff */
[----:B------:R-:W-:Y:S01]  /*17f0*/  LEA.HI.X.SX32 R8, R10, R177, 0x1, P4 ;  /* 0x000000b10a087211 */ /* 0x000fe200020f0eff */
[----:B------:R-:W-:Y:S02]  /*1800*/  IMAD R12, R9, 0x4, R70 ;  /* 0x00000004090c7824 */ /* 0x000fe400078e0246 */
[----:B------:R-:W-:Y:S02]  /*1810*/  @P0 IMAD.MOV.U32 R10, RZ, RZ, R5 ;  /* 0x000000ffff0a0224 */ /* 0x000fe400078e0005 */
[----:B------:R-:W-:Y:S02]  /*1820*/  IMAD R42, R13, 0x2, R12 ;  /* 0x000000020d2a7824 */ /* 0x000fe400078e020c */
[----:B------:R-:W-:-:S02]  /*1830*/  @P0 IMAD.MOV.U32 R11, RZ, RZ, R7 ;  /* 0x000000ffff0b0224 */ /* 0x000fc400078e0007 */
[----:B------:R-:W-:Y:S02]  /*1840*/  IMAD.U32 R96, RZ, RZ, UR12 ;  /* 0x0000000cff607e24 */ /* 0x000fe4000f8e00ff */
[----:B------:R-:W-:Y:S01]  /*1850*/  IMAD R73, R73, 0x2, R42 ;  /* 0x0000000249497824 */ /* 0x000fe200078e022a */
[----:B------:R0:W4:Y:S03]  /*1860*/  @P0 LDG.E.U8 R188, desc[UR20][R10.64] ;  /* 0x000000140abc0981 */ /* 0x000126000c1e1100 */
[----:B------:R-:W-:Y:S01]  /*1870*/  IMAD R96, R96, 0x2, R73 ;  /* 0x0000000260607824 */ /* 0x000fe200078e0249 */
[----:B------:R-:W-:-:S03]  /*1880*/  LOP3.LUT R16, R108, 0x20, RZ, 0xfc, !PT ;  /* 0x000000206c107812 */ /* 0x000fc600078efcff */
[----:B------:R-:W-:Y:S02]  /*1890*/  IMAD R14, R9, 0x2, R96 ;  /* 0x00000002090e7824 */ /* 0x000fe400078e0260 */
[----:B0-----:R-:W-:Y:S02]  /*18a0*/  @P2 IMAD.MOV.U32 R10, RZ, RZ, R6 ;  /* 0x000000ffff0a2224 */ /* 0x001fe400078e0006 */
[----:B------:R-:W-:Y:S01]  /*18b0*/  @P2 IMAD.MOV.U32 R11, RZ, RZ, R8 ;  /* 0x000000ffff0b2224 */ /* 0x000fe200078e0008 */
[----:B------:R-:W-:Y:S01]  /*18c0*/  PLOP3.LUT P0, PT, PT, PT, UP1, 0x80, 0x8 ;  /* 0x000000000008781c */ /* 0x000fe20003f0f018 */
[----:B------:R-:W-:-:S03]  /*18d0*/  IMAD R44, R13, 0x2, R14 ;  /* 0x000000020d2c7824 */ /* 0x000fc600078e020e */
[----:B------:R0:W5:Y:S01]  /*18e0*/  @P2 LDG.E.U8 R187, desc[UR20][R10.64] ;  /* 0x000000140abb2981 */ /* 0x000162000c1e1100 */
[----:B------:R-:W-:Y:S01]  /*18f0*/  ISETP.LT.AND P0, PT, R16, UR22, P0 ;  /* 0x0000001610007c0c */ /* 0x000fe20008701270 */
[----:B------:R-:W-:Y:S01]  /*1900*/  IMAD.U32 R17, RZ, RZ, UR12 ;  /* 0x0000000cff117e24 */ /* 0x000fe2000f8e00ff */
[----:B------:R-:W-:Y:S02]  /*1910*/  LOP3.LUT R15, R108, 0x28, RZ, 0xfc, !PT ;  /* 0x000000286c0f7812 */ /* 0x000fe400078efcff */
[----:B------:R-:W-:Y:S02]  /*1920*/  PLOP3.LUT P2, PT, PT, PT, UP1, 0x80, 0x8 ;  /* 0x000000000008781c */ /* 0x000fe40003f4f018 */
[-C--:B------:R-:W-:Y:S02]  /*1930*/  IADD3 R9, P3, PT, R12, R179.reuse, RZ ;  /* 0x000000b30c097210 */ /* 0x080fe40007f7e0ff */
[----:B------:R-:W-:Y:S01]  /*1940*/  ISETP.LT.AND P2, PT, R15, UR22, P2 ;  /* 0x000000160f007c0c */ /* 0x000fe20009741270 */
[----:B0-----:R-:W-:Y:S01]  /*1950*/  IMAD.U32 R11, RZ, RZ, UR12 ;  /* 0x0000000cff0b7e24 */ /* 0x001fe2000f8e00ff */
[----:B------:R-:W-:-:S02]  /*1960*/  IADD3 R10, P4, PT, R14, R179, RZ ;  /* 0x000000b30e0a7210 */ /* 0x000fc40007f9e0ff */
[----:B------:R-:W-:Y:S01]  /*1970*/  PRMT R186, RZ, 0x7610, R186 ;  /* 0x00007610ffba7816 */ /* 0x000fe200000000ba */
[----:B------:R-:W-:Y:S01]  /*1980*/  IMAD R72, R11, 0x2, R44 ;  /* 0x000000020b487824 */ /* 0x000fe200078e022c */
[-C--:B------:R-:W-:Y:S02]  /*1990*/  LEA.HI.X.SX32 R11, R12, R177.reuse, 0x1, P3 ;  /* 0x000000b10c0b7211 */ /* 0x080fe400018f0eff */
[----:B------:R-:W-:Y:S01]  /*19a0*/  LEA.HI.X.SX32 R12, R14, R177, 0x1, P4 ;  /* 0x000000b10e0c7211 */ /* 0x000fe200020f0eff */
[----:B------:R-:W-:Y:S01]  /*19b0*/  IMAD R16, R13, 0x4, R72 ;  /* 0x000000040d107824 */ /* 0x000fe200078e0248 */
[----:B------:R-:W-:Y:S01]  /*19c0*/  PRMT R201, RZ, 0x7610, R201 ;  /* 0x00007610ffc97816 */ /* 0x000fe200000000c9 */
[----:B------:R-:W-:Y:S02]  /*19d0*/  @P0 IMAD.MOV.U32 R14, RZ, RZ, R9 ;  /* 0x000000ffff0e0224 */ /* 0x000fe400078e0009 */
[----:B------:R-:W-:Y:S02]  /*19e0*/  IMAD R46, R17, 0x2, R16 ;  /* 0x00000002112e7824 */ /* 0x000fe400078e0210 */
[----:B------:R-:W-:-:S02]  /*19f0*/  @P0 IMAD.MOV.U32 R15, RZ, RZ, R11 ;  /* 0x000000ffff0f0224 */ /* 0x000fc400078e000b */
[----:B------:R-:W-:-:S03]  /*1a00*/  IMAD R76, R13, 0x2, R46 ;  /* 0x000000020d4c7824 */ /* 0x000fc600078e022e */
[----:B------:R0:W2:Y:S01]  /*1a10*/  @P0 LDG.E.U8 R186, desc[UR20][R14.64] ;  /* 0x000000140eba0981 */ /* 0x0000a2000c1e1100 */
[----:B------:R-:W-:Y:S02]  /*1a20*/  IMAD R98, R17, 0x2, R76 ;  /* 0x0000000211627824 */ /* 0x000fe400078e024c */
[----:B------:R-:W-:Y:S02]  /*1a30*/  IMAD.U32 R19, RZ, RZ, UR12 ;  /* 0x0000000cff137e24 */ /* 0x000fe4000f8e00ff */
[----:B------:R-:W-:Y:S02]  /*1a40*/  IMAD R18, R13, 0x2, R98 ;  /* 0x000000020d127824 */ /* 0x000fe400078e0262 */
[----:B0-----:R-:W-:Y:S02]  /*1a50*/  @P2 IMAD.MOV.U32 R14, RZ, RZ, R10 ;  /* 0x000000ffff0e2224 */ /* 0x001fe400078e000a */
[----:B------:R-:W-:Y:S01]  /*1a60*/  @P2 IMAD.MOV.U32 R15, RZ, RZ, R12 ;  /* 0x000000ffff0f2224 */ /* 0x000fe200078e000c */
[----:B------:R-:W-:Y:S01]  /*1a70*/  LOP3.LUT R21, R108, 0x30, RZ, 0xfc, !PT ;  /* 0x000000306c157812 */ /* 0x000fe200078efcff */
[----:B------:R-:W-:Y:S01]  /*1a80*/  IMAD.U32 R79, RZ, RZ, UR12 ;  /* 0x0000000cff4f7e24 */ /* 0x000fe2000f8e00ff */
[----:B------:R-:W-:-:S02]  /*1a90*/  PLOP3.LUT P0, PT, PT, PT, UP1, 0x80, 0x8 ;  /* 0x000000000008781c */ /* 0x000fc40003f0f018 */
[----:B------:R0:W2:Y:S01]  /*1aa0*/  @P2 LDG.E.U8 R201, desc[UR20][R14.64] ;  /* 0x000000140ec92981 */ /* 0x0000a2000c1e1100 */
[----:B------:R-:W-:Y:S01]  /*1ab0*/  LOP3.LUT R20, R108, 0x38, RZ, 0xfc, !PT ;  /* 0x000000386c147812 */ /* 0x000fe200078efcff */
[----:B------:R-:W-:Y:S01]  /*1ac0*/  IMAD R48, R19, 0x2, R18 ;  /* 0x0000000213307824 */ /* 0x000fe200078e0212 */
[----:B------:R-:W-:Y:S02]  /*1ad0*/  PLOP3.LUT P2, PT, PT, PT, UP1, 0x80, 0x8 ;  /* 0x000000000008781c */ /* 0x000fe40003f4f018 */
[----:B------:R-:W-:Y:S01]  /*1ae0*/  ISETP.LT.AND P0, PT, R21, UR22, P0 ;  /* 0x0000001615007c0c */ /* 0x000fe20008701270 */
[----:B------:R-:W-:Y:S01]  /*1af0*/  IMAD R79, R79, 0x2, R48 ;  /* 0x000000024f4f7824 */ /* 0x000fe200078e0230 */
[----:B------:R-:W-:Y:S01]  /*1b00*/  ISETP.LT.AND P2, PT, R20, UR22, P2 ;  /* 0x0000001614007c0c */ /* 0x000fe20009741270 */
[----:B------:R-:W-:Y:S01]  /*1b10*/  IMAD.U32 R20, RZ, RZ, UR12 ;  /* 0x0000000cff147e24 */ /* 0x000fe2000f8e00ff */
[-C--:B------:R-:W-:Y:S02]  /*1b20*/  IADD3 R13, P3, PT, R16, R179.reuse, RZ ;  /* 0x000000b3100d7210 */ /* 0x080fe40007f7e0ff */
[----:B0-----:R-:W-:Y:S01]  /*1b30*/  IADD3 R14, P4, PT, R18, R179, RZ ;  /* 0x000000b3120e7210 */ /* 0x001fe20007f9e0ff */
[----:B------:R-:W-:Y:S01]  /*1b40*/  IMAD R20, R20, 0x4, R79 ;  /* 0x0000000414147824 */ /* 0x000fe200078e024f */
[-C--:B------:R-:W-:Y:S01]  /*1b50*/  LEA.HI.X.SX32 R15, R16, R177.reuse, 0x1, P3 ;  /* 0x000000b1100f7211 */ /* 0x080fe200018f0eff */
[----:B------:R-:W-:Y:S01]  /*1b60*/  IMAD.U32 R21, RZ, RZ, UR12 ;  /* 0x0000000cff157e24 */ /* 0x000fe2000f8e00ff */
[----:B------:R-:W-:Y:S01]  /*1b70*/  PRMT R200, RZ, 0x7610, R200 ;  /* 0x00007610ffc87816 */ /* 0x000fe200000000c8 */
[----:B------:R-:W-:Y:S01]  /*1b80*/  IMAD R50, R17, 0x2, R20 ;  /* 0x0000000211327824 */ /* 0x000fe200078e0214 */
[----:B------:R-:W-:Y:S01]  /*1b90*/  LEA.HI.X.SX32 R16, R18, R177, 0x1, P4 ;  /* 0x000000b112107211 */ /* 0x000fe200020f0eff */
[----:B------:R-:W-:Y:S01]  /*1ba0*/  @P0 IMAD.MOV.U32 R18, RZ, RZ, R13 ;  /* 0x000000ffff120224 */ /* 0x000fe200078e000d */
[----:B------:R-:W-:Y:S01]  /*1bb0*/  PRMT R199, RZ, 0x7610, R199 ;  /* 0x00007610ffc77816 */ /* 0x000fe200000000c7 */
        /* <DEDUP_REMOVED lines=9> */
[----:B------:R-:W-:Y:S01]  /*1c50*/  IMAD R52, R23, 0x2, R22 ;  /* 0x0000000217347824 */ /* 0x000fe200078e0216 */
[----:B------:R-:W-:-:S02]  /*1c60*/  PLOP3.LUT P0, PT, PT, PT, UP1, 0x80, 0x8 ;  /* 0x000000000008781c */ /* 0x000fc40003f0f018 */
[----:B------:R0:W2:Y:S01]  /*1c70*/  @P2 LDG.E.U8 R199, desc[UR20][R18.64] ;  /* 0x0000001412c72981 */ /* 0x0000a2000c1e1100 */
[----:B------:R-:W-:Y:S02]  /*1c80*/  LOP3.LUT R24, R108, 0x48, RZ, 0xfc, !PT ;  /* 0x000000486c187812 */ /* 0x000fe400078efcff */
[----:B------:R-:W-:Y:S02]  /*1c90*/  PLOP3.LUT P2, PT, PT, PT, UP1, 0x80, 0x8 ;  /* 0x000000000008781c */ /* 0x000fe40003f4f018 */
[----:B------:R-:W-:Y:S01]  /*1ca0*/  ISETP.LT.AND P0, PT, R25, UR22, P0 ;  /* 0x0000001619007c0c */ /* 0x000fe20008701270 */
[----:B------:R-:W-:Y:S01]  /*1cb0*/  IMAD.U32 R25, RZ, RZ, UR12 ;  /* 0x0000000cff197e24 */ /* 0x000fe2000f8e00ff */
[----:B------:R-:W-:Y:S02]  /*1cc0*/  ISETP.LT.AND P2, PT, R24, UR22, P2 ;  /* 0x0000001618007c0c */ /* 0x000fe40009741270 */
[-C--:B------:R-:W-:Y:S01]  /*1cd0*/  IADD3 R17, P3, PT, R20, R179.reuse, RZ ;  /* 0x000000b314117210 */ /* 0x080fe20007f7e0ff */
[----:B0-----:R-:W-:Y:S01]  /*1ce0*/  IMAD.U32 R19, RZ, RZ, UR12 ;  /* 0x0000000cff137e24 */ /* 0x001fe2000f8e00ff */
[----:B------:R-:W-:-:S02]  /*1cf0*/  IADD3 R18, P4, PT, R22, R179, RZ ;  /* 0x000000b316127210 */ /* 0x000fc40007f9e0ff */
[----:B------:R-:W-:Y:S01]  /*1d00*/  PRMT R198, RZ, 0x7610, R198 ;  /* 0x00007610ffc67816 */ /* 0x000fe200000000c6 */
[----:B------:R-:W-:Y:S01]  /*1d10*/  IMAD R82, R19, 0x2, R52 ;  /* 0x0000000213527824 */ /* 0x000fe200078e0234 */
[-C--:B------:R-:W-:Y:S01]  /*1d20*/  LEA.HI.X.SX32 R19, R20, R177.reuse, 0x1, P3 ;  /* 0x000000b114137211 */ /* 0x080fe200018f0eff */
[----:B------:R-:W-:Y:S01]  /*1d30*/  IMAD.U32 R85, RZ, RZ, UR12 ;  /* 0x0000000cff557e24 */ /* 0x000fe2000f8e00ff */
[----:B------:R-:W-:Y:S01]  /*1d40*/  LEA.HI.X.SX32 R20, R22, R177, 0x1, P4 ;  /* 0x000000b116147211 */ /* 0x000fe200020f0eff */
[----:B------:R-:W-:Y:S01]  /*1d50*/  IMAD R24, R21, 0x4, R82 ;  /* 0x0000000415187824 */ /* 0x000fe200078e0252 */
[----:B------:R-:W-:Y:S01]  /*1d60*/  PRMT R213, RZ, 0x7610, R213 ;  /* 0x00007610ffd57816 */ /* 0x000fe200000000d5 */
[----:B------:R-:W-:Y:S02]  /*1d70*/  @P0 IMAD.MOV.U32 R22, RZ, RZ, R17 ;  /* 0x000000ffff160224 */ /* 0x000fe400078e0011 */
[----:B------:R-:W-:Y:S02]  /*1d80*/  IMAD R54, R25, 0x2, R24 ;  /* 0x0000000219367824 */ /* 0x000fe400078e0218 */
[----:B------:R-:W-:-:S02]  /*1d90*/  @P0 IMAD.MOV.U32 R23, RZ, RZ, R19 ;  /* 0x000000ffff170224 */ /* 0x000fc400078e0013 */
[----:B------:R-:W-:Y:S02]  /*1da0*/  IMAD.U32 R102, RZ, RZ, UR12 ;  /* 0x0000000cff667e24 */ /* 0x000fe4000f8e00ff */
[----:B------:R-:W-:Y:S01]  /*1db0*/  IMAD R85, R85, 0x2, R54 ;  /* 0x0000000255557824 */ /* 0x000fe200078e0236 */
[----:B------:R0:W2:Y:S03]  /*1dc0*/  @P0 LDG.E.U8 R198, desc[UR20][R22.64] ;  /* 0x0000001416c60981 */ /* 0x0000a6000c1e1100 */
[----:B------:R-:W-:Y:S01]  /*1dd0*/  IMAD R102, R102, 0x2, R85 ;  /* 0x0000000266667824 */ /* 0x000fe200078e0255 */
[----:B------:R-:W-:Y:S02]  /*1de0*/  LOP3.LUT R28, R108, 0x50, RZ, 0xfc, !PT ;  /* 0x000000506c1c7812 */ /* 0x000fe400078efcff */
[----:B------:R-:W-:Y:S01]  /*1df0*/  PLOP3.LUT P0, PT, PT, PT, UP1, 0x80, 0x8 ;  /* 0x000000000008781c */ /* 0x000fe20003f0f018 */
[----:B------:R-:W-:-:S02]  /*1e00*/  IMAD R26, R21, 0x2, R102 ;  /* 0x00000002151a7824 */ /* 0x000fc400078e0266 */
[----:B0-----:R-:W-:Y:S02]  /*1e10*/  @P2 IMAD.MOV.U32 R22, RZ, RZ, R18 ;  /* 0x000000ffff162224 */ /* 0x001fe400078e0012 */
[----:B------:R-:W-:Y:S01]  /*1e20*/  @P2 IMAD.MOV.U32 R23, RZ, RZ, R20 ;  /* 0x000000ffff172224 */ /* 0x000fe200078e0014 */
[----:B------:R-:W-:Y:S01]  /*1e30*/  ISETP.LT.AND P0, PT, R28, UR22, P0 ;  /* 0x000000161c007c0c */ /* 0x000fe20008701270 */
[----:B------:R-:W-:-:S03]  /*1e40*/  IMAD R56, R25, 0x2, R26 ;  /* 0x0000000219387824 */ /* 0x000fc600078e021a */
[----:B------:R0:W2:Y:S01]  /*1e50*/  @P2 LDG.E.U8 R213, desc[UR20][R22.64] ;  /* 0x0000001416d52981 */ /* 0x0000a2000c1e1100 */
[-C--:B------:R-:W-:Y:S01]  /*1e60*/  IADD3 R21, P3, PT, R24, R179.reuse, RZ ;  /* 0x000000b318157210 */ /* 0x080fe20007f7e0ff */
[----:B------:R-:W-:Y:S01]  /*1e70*/  IMAD.U32 R29, RZ, RZ, UR12 ;  /* 0x0000000cff1d7e24 */ /* 0x000fe2000f8e00ff */
[----:B------:R-:W-:Y:S02]  /*1e80*/  LOP3.LUT R27, R108, 0x58, RZ, 0xfc, !PT ;  /* 0x000000586c1b7812 */ /* 0x000fe400078efcff */
[----:B------:R-:W-:Y:S02]  /*1e90*/  PLOP3.LUT P2, PT, PT, PT, UP1, 0x80, 0x8 ;  /* 0x000000000008781c */ /* 0x000fe40003f4f018 */
[----:B------:R-:W-:Y:S02]  /*1ea0*/  PRMT R206, RZ, 0x7610, R206 ;  /* 0x00007610ffce7816 */ /* 0x000fe400000000ce */
[----:B------:R-:W-:Y:S01]  /*1eb0*/  ISETP.LT.AND P2, PT, R27, UR22, P2 ;  /* 0x000000161b007c0c */ /* 0x000fe20009741270 */
[----:B0-----:R-:W-:Y:S01]  /*1ec0*/  IMAD.U32 R23, RZ, RZ, UR12 ;  /* 0x0000000cff177e24 */ /* 0x001fe2000f8e00ff */
[----:B------:R-:W-:-:S02]  /*1ed0*/  IADD3 R22, P4, PT, R26, R179, RZ ;  /* 0x000000b31a167210 */ /* 0x000fc40007f9e0ff */
[----:B------:R-:W-:Y:S01]  /*1ee0*/  PRMT R205, RZ, 0x7610, R205 ;  /* 0x00007610ffcd7816 */ /* 0x000fe200000000cd */
[----:B------:R-:W-:Y:S01]  /*1ef0*/  IMAD R84, R23, 0x2, R56 ;  /* 0x0000000217547824 */ /* 0x000fe200078e0238 */
[-C--:B------:R-:W-:Y:S02]  /*1f00*/  LEA.HI.X.SX32 R23, R24, R177.reuse, 0x1, P3 ;  /* 0x000000b118177211 */ /* 0x080fe400018f0eff */
[----:B------:R-:W-:Y:S01]  /*1f10*/  LEA.HI.X.SX32 R24, R26, R177, 0x1, P4 ;  /* 0x000000b11a187211 */ /* 0x000fe200020f0eff */
[----:B------:R-:W-:Y:S02]  /*1f20*/  IMAD R28, R25, 0x4, R84 ;  /* 0x00000004191c7824 */ /* 0x000fe400078e0254 */
[----:B------:R-:W-:Y:S02]  /*1f30*/  @P0 IMAD.MOV.U32 R26, RZ, RZ, R21 ;  /* 0x000000ffff1a0224 */ /* 0x000fe400078e0015 */
[----:B------:R-:W-:Y:S02]  /*1f40*/  @P0 IMAD.MOV.U32 R27, RZ, RZ, R23 ;  /* 0x000000ffff1b0224 */ /* 0x000fe400078e0017 */
[----:B------:R-:W-:Y:S01]  /*1f50*/  IMAD R58, R29, 0x2, R28 ;  /* 0x000000021d3a7824 */ /* 0x000fe200078e021c */
[----:B------:R-:W-:-:S02]  /*1f60*/  LOP3.LUT R33, R108, 0x60, RZ, 0xfc, !PT ;  /* 0x000000606c217812 */ /* 0x000fc400078efcff */
[----:B------:R0:W2:Y:S01]  /*1f70*/  @P0 LDG.E.U8 R206, desc[UR20][R26.64] ;  /* 0x000000141ace0981 */ /* 0x0000a2000c1e1100 */
[----:B------:R-:W-:Y:S01]  /*1f80*/  IMAD R88, R25, 0x2, R58 ;  /* 0x0000000219587824 */ /* 0x000fe200078e023a */
[----:B------:R-:W-:-:S03]  /*1f90*/  PLOP3.LUT P0, PT, PT, PT, UP1, 0x80, 0x8 ;  /* 0x000000000008781c */ /* 0x000fc60003f0f018 */
[----:B------:R-:W-:Y:S01]  /*1fa0*/  IMAD R104, R29, 0x2, R88 ;  /* 0x000000021d687824 */ /* 0x000fe200078e0258 */
[----:B------:R-:W-:Y:S01]  /*1fb0*/  ISETP.LT.AND P0, PT, R33, UR22, P0 ;  /* 0x0000001621007c0c */ /* 0x000fe20008701270 */
[----:B------:R-:W-:Y:S02]  /*1fc0*/  IMAD.U32 R31, RZ, RZ, UR12 ;  /* 0x0000000cff1f7e24 */ /* 0x000fe4000f8e00ff */
[----:B------:R-:W-:Y:S02]  /*1fd0*/  IMAD R30, R25, 0x2, R104 ;  /* 0x00000002191e7824 */ /* 0x000fe400078e0268 */
[----:B0-----:R-:W-:Y:S02]  /*1fe0*/  @P2 IMAD.MOV.U32 R26, RZ, RZ, R22 ;  /* 0x000000ffff1a2224 */ /* 0x001fe400078e0016 */
[----:B------:R-:W-:Y:S01]  /*1ff0*/  @P2 IMAD.MOV.U32 R27, RZ, RZ, R24 ;  /* 0x000000ffff1b2224 */ /* 0x000fe200078e0018 */
[----:B------:R-:W-:Y:S01]  /*2000*/  IADD3 R25, P4, PT, R28, R179, RZ ;  /* 0x000000b31c197210 */ /* 0x000fe20007f9e0ff */
[----:B------:R-:W-:Y:S01]  /*2010*/  IMAD.U32 R145, RZ, RZ, UR12 ;  /* 0x0000000cff917e24 */ /* 0x000fe2000f8e00ff */
[----:B------:R-:W-:Y:S01]  /*2020*/  LOP3.LUT R29, R108, 0x68, RZ, 0xfc, !PT ;  /* 0x000000686c1d7812 */ /* 0x000fe200078efcff */
[----:B------:R-:W-:Y:S01]  /*2030*/  IMAD R60, R31, 0x2, R30 ;  /* 0x000000021f3c7824 */ /* 0x000fe200078e021e */
[----:B------:R0:W2:Y:S01]  /*2040*/  @P2 LDG.E.U8 R205, desc[UR20][R26.64] ;  /* 0x000000141acd2981 */ /* 0x0000a2000c1e1100 */
[----:B------:R-:W-:Y:S01]  /*2050*/  PLOP3.LUT P2, PT, PT, PT, UP1, 0x80, 0x8 ;  /* 0x000000000008781c */ /* 0x000fe20003f4f018 */
[----:B------:R-:W-:Y:S01]  /*2060*/  IMAD.U32 R32, RZ, RZ, UR12 ;  /* 0x0000000cff207e24 */ /* 0x000fe2000f8e00ff */
[----:B------:R-:W-:Y:S01]  /*2070*/  PLOP3.LUT P3, PT, PT, PT, UP1, 0x80, 0x8 ;  /* 0x000000000008781c */ /* 0x000fe20003f6f018 */
[----:B------:R-:W-:Y:S01]  /*2080*/  IMAD R145, R145, 0x2, R60 ;  /* 0x0000000291917824 */ /* 0x000fe200078e023c */
[----:B------:R-:W-:-:S02]  /*2090*/  ISETP.LT.AND P2, PT, R29, UR22, P2 ;  /* 0x000000161d007c0c */ /* 0x000fc40009741270 */
[----:B------:R-:W-:Y:S01]  /*20a0*/  PRMT R204, RZ, 0x7610, R204 ;  /* 0x00007610ffcc7816 */ /* 0x000fe200000000cc */
[----:B------:R-:W-:Y:S01]  /*20b0*/  IMAD R32, R32, 0x4, R145 ;  /* 0x0000000420207824 */ /* 0x000fe200078e0291 */
[----:B0-----:R-:W-:Y:S01]  /*20c0*/  LEA.HI.X.SX32 R26, R28, R177, 0x1, P4 ;  /* 0x000000b11c1a7211 */ /* 0x001fe200020f0eff */
[----:B------:R-:W-:Y:S01]  /*20d0*/  @P0 IMAD.MOV.U32 R28, RZ, RZ, R25 ;  /* 0x000000ffff1c0224 */ /* 0x000fe200078e0019 */
[----:B------:R-:W-:-:S03]  /*20e0*/  LOP3.LUT R27, R108, 0x70, RZ, 0xfc, !PT ;  /* 0x000000706c1b7812 */ /* 0x000fc600078efcff */
[----:B------:R-:W-:Y:S01]  /*20f0*/  @P0 IMAD.MOV.U32 R29, RZ, RZ, R26 ;  /* 0x000000ffff1d0224 */ /* 0x000fe200078e001a */
[----:B------:R-:W-:Y:S02]  /*2100*/  ISETP.LT.AND P3, PT, R27, UR22, P3 ;  /* 0x000000161b007c0c */ /* 0x000fe40009f61270 */
[-C--:B------:R-:W-:Y:S02]  /*2110*/  IADD3 R27, P4, PT, R30, R179.reuse, RZ ;  /* 0x000000b31e1b7210 */ /* 0x080fe40007f9e0ff */
[----:B------:R0:W2:Y:S01]  /*2120*/  @P0 LDG.E.U8 R204, desc[UR20][R28.64] ;  /* 0x000000141ccc0981 */ /* 0x0000a2000c1e1100 */
[----:B------:R-:W-:Y:S01]  /*2130*/  IMAD R62, R31, 0x2, R32 ;  /* 0x000000021f3e7824 */ /* 0x000fe200078e0220 */
[----:B------:R-:W-:Y:S01]  /*2140*/  PRMT R224, RZ, 0x7610, R224 ;  /* 0x00007610ffe07816 */ /* 0x000fe200000000e0 */
[----:B------:R-:W-:Y:S01]  /*2150*/  IMAD.U32 R155, RZ, RZ, UR12 ;  /* 0x0000000cff9b7e24 */ /* 0x000fe2000f8e00ff */
[----:B------:R-:W-:Y:S02]  /*2160*/  PRMT R223, RZ, 0x7610, R223 ;  /* 0x00007610ffdf7816 */ /* 0x000fe400000000df */
[----:B0-----:R-:W-:-:S02]  /*2170*/  IADD3 R28, P0, PT, R32, R179, RZ ;  /* 0x000000b3201c7210 */ /* 0x001fc40007f1e0ff */
[-C--:B------:R-:W-:Y:S02]  /*2180*/  LEA.HI.X.SX32 R29, R30, R177.reuse, 0x1, P4 ;  /* 0x000000b11e1d7211 */ /* 0x080fe400020f0eff */
[----:B------:R-:W-:Y:S01]  /*2190*/  LEA.HI.X.SX32 R30, R32, R177, 0x1, P0 ;  /* 0x000000b1201e7211 */ /* 0x000fe200000f0eff */
[----:B------:R-:W-:Y:S02]  /*21a0*/  @P2 IMAD.MOV.U32 R32, RZ, RZ, R27 ;  /* 0x000000ffff202224 */ /* 0x000fe400078e001b */
[----:B------:R-:W-:Y:S02]  /*21b0*/  @P2 IMAD.MOV.U32 R33, RZ, RZ, R29 ;  /* 0x000000ffff212224 */ /* 0x000fe400078e001d */
[----:B------:R-:W-:Y:S01]  /*21c0*/  IMAD R90, R31, 0x2, R62 ;  /* 0x000000021f5a7824 */ /* 0x000fe200078e023e */
[----:B------:R-:W-:Y:S01]  /*21d0*/  LOP3.LUT R37, R108, 0x78, RZ, 0xfc, !PT ;  /* 0x000000786c257812 */ /* 0x000fe200078efcff */
[----:B------:R-:W-:Y:S01]  /*21e0*/  IMAD.U32 R158, RZ, RZ, UR12 ;  /* 0x0000000cff9e7e24 */ /* 0x000fe2000f8e00ff */
[----:B------:R0:W2:Y:S01]  /*21f0*/  @P2 LDG.E.U8 R224, desc[UR20][R32.64] ;  /* 0x0000001420e02981 */ /* 0x0000a2000c1e1100 */
[----:B------:R-:W-:Y:S01]  /*2200*/  IMAD R155, R155, 0x2, R90 ;  /* 0x000000029b9b7824 */ /* 0x000fe200078e025a */
[----:B------:R-:W-:-:S03]  /*2210*/  PLOP3.LUT P2, PT, PT, PT, UP1, 0x80, 0x8 ;  /* 0x000000000008781c */ /* 0x000fc60003f4f018 */
[----:B------:R-:W-:Y:S01]  /*2220*/  IMAD R158, R158, 0x2, R155 ;  /* 0x000000029e9e7824 */ /* 0x000fe200078e029b */
[----:B------:R-:W-:Y:S01]  /*2230*/  ISETP.LT.AND P2, PT, R37, UR22, P2 ;  /* 0x0000001625007c0c */ /* 0x000fe20009741270 */
[----:B0-----:R-:W-:Y:S02]  /*2240*/  @P3 IMAD.MOV.U32 R32, RZ, RZ, R28 ;  /* 0x000000ffff203224 */ /* 0x001fe400078e001c */
[----:B------:R-:W-:Y:S01]  /*2250*/  @P3 IMAD.MOV.U32 R33, RZ, RZ, R30 ;  /* 0x000000ffff213224 */ /* 0x000fe200078e001e */
[----:B------:R-:W-:Y:S01]  /*2260*/  LOP3.LUT R35, R108, 0x2, RZ, 0xfc, !PT ;  /* 0x000000026c237812 */ /* 0x000fe200078efcff */
[----:B------:R-:W-:-:S03]  /*2270*/  IMAD.U32 R143, RZ, RZ, UR12 ;  /* 0x0000000cff8f7e24 */ /* 0x000fc6000f8e00ff */
[----:B------:R0:W2:Y:S01]  /*2280*/  @P3 LDG.E.U8 R223, desc[UR20][R32.64] ;  /* 0x0000001420df3981 */ /* 0x0000a2000c1e1100 */
[----:B------:R-:W-:Y:S01]  /*2290*/  PLOP3.LUT P3, PT, PT, PT, UP1, 0x80, 0x8 ;  /* 0x000000000008781c */ /* 0x000fe20003f6f018 */
[----:B------:R-:W-:Y:S01]  /*22a0*/  IMAD R143, R143, 0x2, R158 ;  /* 0x000000028f8f7824 */ /* 0x000fe200078e029e */
[-C--:B------:R-:W-:Y:S02]  /*22b0*/  IADD3 R165, P5, PT, R158, R179.reuse, RZ ;  /* 0x000000b39ea57210 */ /* 0x080fe40007fbe0ff */
[----:B------:R-:W-:Y:S02]  /*22c0*/  ISETP.LT.AND P3, PT, R35, UR22, P3 ;  /* 0x0000001623007c0c */ /* 0x000fe40009f61270 */
[----:B------:R-:W-:Y:S02]  /*22d0*/  IADD3 R31, P4, PT, R34, R179, RZ ;  /* 0x000000b3221f7210 */ /* 0x000fe40007f9e0ff */
[----:B------:R-:W-:Y:S02]  /*22e0*/  LEA.HI.X.SX32 R158, R158, R177, 0x1, P5 ;  /* 0x000000b19e9e7211 */ /* 0x000fe400028f0eff */
[----:B------:R-:W-:-:S02]  /*22f0*/  PRMT R217, RZ, 0x7610, R217 ;  /* 0x00007610ffd97816 */ /* 0x000fc400000000d9 */
[----:B0-----:R-:W-:Y:S01]  /*2300*/  LEA.HI.X.SX32 R32, R34, R177, 0x1, P4 ;  /* 0x000000b122207211 */ /* 0x001fe200020f0eff */
[----:B------:R-:W-:Y:S01]  /*2310*/  @P2 IMAD.MOV.U32 R34, RZ, RZ, R165 ;  /* 0x000000ffff222224 */ /* 0x000fe200078e00a5 */
[----:B------:R-:W-:Y:S01]  /*2320*/  LOP3.LUT R33, R108, 0xa, RZ, 0xfc, !PT ;  /* 0x0000000a6c217812 */ /* 0x000fe200078efcff */
[----:B------:R-:W-:Y:S01]  /*2330*/  @P2 IMAD.MOV.U32 R35, RZ, RZ, R158 ;  /* 0x000000ffff232224 */ /* 0x000fe200078e009e */
[----:B------:R-:W-:Y:S02]  /*2340*/  PLOP3.LUT P0, PT, PT, PT, UP1, 0x80, 0x8 ;  /* 0x000000000008781c */ /* 0x000fe40003f0f018 */
[----:B------:R-:W-:Y:S02]  /*2350*/  PRMT R222, RZ, 0x7610, R222 ;  /* 0x00007610ffde7816 */ /* 0x000fe400000000de */
[----:B------:R-:W-:Y:S01]  /*2360*/  ISETP.LT.AND P0, PT, R33, UR22, P0 ;  /* 0x0000001621007c0c */ /* 0x000fe20008701270 */
[----:B------:R0:W2:Y:S01]  /*2370*/  @P2 LDG.E.U8 R217, desc[UR20][R34.64] ;  /* 0x0000001422d92981 */ /* 0x0000a2000c1e1100 */
[----:B------:R-:W-:-:S02]  /*2380*/  IADD3 R33, P4, PT, R36, R179, RZ ;  /* 0x000000b324217210 */ /* 0x000fc40007f9e0ff */
[----:B------:R-:W-:Y:S02]  /*2390*/  LOP3.LUT R37, R108, 0x12, RZ, 0xfc, !PT ;  /* 0x000000126c257812 */ /* 0x000fe400078efcff */
[----:B------:R-:W-:Y:S01]  /*23a0*/  PLOP3.LUT P2, PT, PT, PT, UP1, 0x80, 0x8 ;  /* 0x000000000008781c */ /* 0x000fe20003f4f018 */
[----:B0-----:R-:W-:Y:S02]  /*23b0*/  @P3 IMAD.MOV.U32 R34, RZ, RZ, R31 ;  /* 0x000000ffff223224 */ /* 0x001fe400078e001f */
[----:B------:R-:W-:Y:S01]  /*23c0*/  @P3 IMAD.MOV.U32 R35, RZ, RZ, R32 ;  /* 0x000000ffff233224 */ /* 0x000fe200078e0020 */
[----:B------:R-:W-:-:S04]  /*23d0*/  ISETP.LT.AND P2, PT, R37, UR22, P2 ;  /* 0x0000001625007c0c */ /* 0x000fc80009741270 */
[----:B------:R0:W2:Y:S01]  /*23e0*/  @P3 LDG.E.U8 R222, desc[UR20][R34.64] ;  /* 0x0000001422de3981 */ /* 0x0000a2000c1e1100 */
[----:B------:R-:W-:Y:S02]  /*23f0*/  PRMT R211, RZ, 0x7610, R211 ;  /* 0x00007610ffd37816 */ /* 0x000fe400000000d3 */
[----:B------:R-:W-:Y:S02]  /*2400*/  LOP3.LUT R39, R108, 0x1a, RZ, 0xfc, !PT ;  /* 0x0000001a6c277812 */ /* 0x000fe400078efcff */
[----:B------:R-:W-:Y:S02]  /*2410*/  PLOP3.LUT P3, PT, PT, PT, UP1, 0x80, 0x8 ;  /* 0x000000000008781c */ /* 0x000fe40003f6f018 */
[----:B0-----:R-:W-:Y:S01]  /*2420*/  LEA.HI.X.SX32 R34, R36, R177, 0x1, P4 ;  /* 0x000000b124227211 */ /* 0x001fe200020f0eff */
[----:B------:R-:W-:Y:S01]  /*2430*/  @P0 IMAD.MOV.U32 R36, RZ, RZ, R33 ;  /* 0x000000ffff240224 */ /* 0x000fe200078e0021 */
[----:B------:R-:W-:-:S03]  /*2440*/  IADD3 R35, P4, PT, R38, R179, RZ ;  /* 0x000000b326237210 */ /* 0x000fc60007f9e0ff */
[----:B------:R-:W-:Y:S01]  /*2450*/  @P0 IMAD.MOV.U32 R37, RZ, RZ, R34 ;  /* 0x000000ffff250224 */ /* 0x000fe200078e0022 */
[----:B------:R-:W-:-:S04]  /*2460*/  ISETP.LT.AND P3, PT, R39, UR22, P3 ;  /* 0x0000001627007c0c */ /* 0x000fc80009f61270 */
[----:B------:R0:W2:Y:S01]  /*2470*/  @P0 LDG.E.U8 R211, desc[UR20][R36.64] ;  /* 0x0000001424d30981 */ /* 0x0000a2000c1e1100 */
[----:B------:R-:W-:Y:S02]  /*2480*/  PRMT R221, RZ, 0x7610, R221 ;  /* 0x00007610ffdd7816 */ /* 0x000fe400000000dd */
[----:B------:R-:W-:Y:S02]  /*2490*/  LOP3.LUT R39, R108, 0x22, RZ, 0xfc, !PT ;  /* 0x000000226c277812 */ /* 0x000fe400078efcff */
[----:B------:R-:W-:Y:S02]  /*24a0*/  PLOP3.LUT P0, PT, PT, PT, UP1, 0x80, 0x8 ;  /* 0x000000000008781c */ /* 0x000fe40003f0f018 */
[----:B------:R-:W-:Y:S02]  /*24b0*/  PRMT R219, RZ, 0x7610, R219 ;  /* 0x00007610ffdb7816 */ /* 0x000fe400000000db */
[----:B------:R-:W-:Y:S02]  /*24c0*/  ISETP.LT.AND P0, PT, R39, UR22, P0 ;  /* 0x0000001627007c0c */ /* 0x000fe40008701270 */
[----:B0-----:R-:W-:-:S02]  /*24d0*/  IADD3 R36, P5, PT, R40, R179, RZ ;  /* 0x000000b328247210 */ /* 0x001fc40007fbe0ff */
[-C--:B------:R-:W-:Y:S02]  /*24e0*/  LEA.HI.X.SX32 R37, R38, R177.reuse, 0x1, P4 ;  /* 0x000000b126257211 */ /* 0x080fe400020f0eff */
[----:B------:R-:W-:Y:S01]  /*24f0*/  LEA.HI.X.SX32 R38, R40, R177, 0x1, P5 ;  /* 0x000000b128267211 */ /* 0x000fe200028f0eff */
[----:B------:R-:W-:Y:S02]  /*2500*/  @P2 IMAD.MOV.U32 R40, RZ, RZ, R35 ;  /* 0x000000ffff282224 */ /* 0x000fe400078e0023 */
[----:B------:R-:W-:Y:S01]  /*2510*/  @P2 IMAD.MOV.U32 R41, RZ, RZ, R37 ;  /* 0x000000ffff292224 */ /* 0x000fe200078e0025 */
[----:B------:R-:W-:-:S04]  /*2520*/  IADD3 R39, P4, PT, R42, R179, RZ ;  /* 0x000000b32a277210 */ /* 0x000fc80007f9e0ff */
[----:B------:R0:W2:Y:S01]  /*2530*/  @P2 LDG.E.U8 R221, desc[UR20][R40.64] ;  /* 0x0000001428dd2981 */ /* 0x0000a2000c1e1100 */
        /* <DEDUP_REMOVED lines=96> */
[C---:B------:R-:W-:Y:S02]  /*2b40*/  IADD3 R171, P5, PT, R143.reuse, R179, RZ ;  /* 0x000000b38fab7210 */ /* 0x040fe40007fbe0ff */
[----:B------:R-:W-:Y:S02]  /*2b50*/  PRMT R194, RZ, 0x7610, R194 ;  /* 0x00007610ffc27816 */ /* 0x000fe400000000c2 */
[----:B------:R-:W-:Y:S02]  /*2b60*/  PLOP3.LUT P0, PT, PT, PT, UP1, 0x80, 0x8 ;  /* 0x000000000008781c */ /* 0x000fe40003f0f018 */
[-C--:B------:R-:W-:Y:S02]  /*2b70*/  LEA.HI.X.SX32 R169, R143, R177.reuse, 0x1, P5 ;  /* 0x000000b18fa97211 */ /* 0x080fe400028f0eff */
[----:B------:R-:W-:Y:S02]  /*2b80*/  PRMT R193, RZ, 0x7610, R193 ;  /* 0x00007610ffc17816 */ /* 0x000fe400000000c1 */
[----:B0-----:R-:W-:Y:S01]  /*2b90*/  LEA.HI.X.SX32 R60, R62, R177, 0x1, P4 ;  /* 0x000000b13e3c7211 */ /* 0x001fe200020f0eff */
[----:B------:R-:W-:Y:S01]  /*2ba0*/  @P2 IMAD.MOV.U32 R62, RZ, RZ, R59 ;  /* 0x000000ffff3e2224 */ /* 0x000fe200078e003b */
[----:B------:R-:W-:-:S03]  /*2bb0*/  LOP3.LUT R61, R108, 0x4, RZ, 0xfc, !PT ;  /* 0x000000046c3d7812 */ /* 0x000fc600078efcff */
[----:B------:R-:W-:Y:S01]  /*2bc0*/  @P2 IMAD.MOV.U32 R63, RZ, RZ, R60 ;  /* 0x000000ffff3f2224 */ /* 0x000fe200078e003c */
[----:B------:R-:W-:-:S04]  /*2bd0*/  ISETP.LT.AND P0, PT, R61, UR22, P0 ;  /* 0x000000163d007c0c */ /* 0x000fc80008701270 */
[----:B------:R0:W2:Y:S01]  /*2be0*/  @P2 LDG.E.U8 R194, desc[UR20][R62.64] ;  /* 0x000000143ec22981 */ /* 0x0000a2000c1e1100 */
[----:B------:R-:W-:Y:S02]  /*2bf0*/  IADD3 R61, P4, PT, R64, R179, RZ ;  /* 0x000000b3403d7210 */ /* 0x000fe40007f9e0ff */
        /* <DEDUP_REMOVED lines=13> */
[----:B------:R-:W-:Y:S02]  /*2cd0*/  ISETP.LT.AND P3, PT, R68, UR22, P3 ;  /* 0x0000001644007c0c */ /* 0x000fe40009f61270 */
[----:B------:R-:W-:Y:S02]  /*2ce0*/  LOP3.LUT R68, R108, 0x1c, RZ, 0xfc, !PT ;  /* 0x0000001c6c447812 */ /* 0x000fe400078efcff */
[----:B------:R0:W2:Y:S01]  /*2cf0*/  @P0 LDG.E.U8 R192, desc[UR20][R64.64] ;  /* 0x0000001440c00981 */ /* 0x0000a2000c1e1100 */
[----:B------:R-:W-:Y:S02]  /*2d00*/  PLOP3.LUT P0, PT, PT, PT, UP1, 0x80, 0x8 ;  /* 0x000000000008781c */ /* 0x000fe40003f0f018 */
[----:B------:R-:W-:Y:S02]  /*2d10*/  PRMT R191, RZ, 0x7610, R191 ;  /* 0x00007610ffbf7816 */ /* 0x000fe400000000bf */
[----:B------:R-:W-:Y:S01]  /*2d20*/  ISETP.LT.AND P0, PT, R68, UR22, P0 ;  /* 0x0000001644007c0c */ /* 0x000fe20008701270 */
[----:B------:R-:W-:Y:S01]  /*2d30*/  @P2 IMAD.MOV.U32 R68, RZ, RZ, R63 ;  /* 0x000000ffff442224 */ /* 0x000fe200078e003f */
[----:B------:R-:W-:-:S02]  /*2d40*/  PRMT R190, RZ, 0x7610, R190 ;  /* 0x00007610ffbe7816 */ /* 0x000fc400000000be */
[----:B0-----:R-:W-:Y:S02]  /*2d50*/  LEA.HI.X.SX32 R65, R67, R177, 0x1, P4 ;  /* 0x000000b143417211 */ /* 0x001fe400020f0eff */
[----:B------:R-:W-:-:S03]  /*2d60*/  IADD3 R64, P5, PT, R66, R179, RZ ;  /* 0x000000b342407210 */ /* 0x000fc60007fbe0ff */
[----:B------:R-:W-:Y:S01]  /*2d70*/  @P2 IMAD.MOV.U32 R69, RZ, RZ, R65 ;  /* 0x000000ffff452224 */ /* 0x000fe200078e0041 */
[----:B------:R-:W-:-:S04]  /*2d80*/  LEA.HI.X.SX32 R66, R66, R177, 0x1, P5 ;  /* 0x000000b142427211 */ /* 0x000fc800028f0eff */
        /* <DEDUP_REMOVED lines=56> */
[----:B------:R-:W-:Y:S01]  /*3110*/  LOP3.LUT R83, R108, 0x54, RZ, 0xfc, !PT ;  /* 0x000000546c537812 */ /* 0x000fe200078efcff */
[----:B0-----:R-:W-:Y:S02]  /*3120*/  @P3 IMAD.MOV.U32 R80, RZ, RZ, R76 ;  /* 0x000000ffff503224 */ /* 0x001fe400078e004c */
[----:B------:R-:W-:Y:S01]  /*3130*/  @P3 IMAD.MOV.U32 R81, RZ, RZ, R78 ;  /* 0x000000ffff513224 */ /* 0x000fe200078e004e */
[----:B------:R-:W-:-:S04]  /*3140*/  PLOP3.LUT P2, PT, PT, PT, UP1, 0x80, 0x8 ;  /* 0x000000000008781c */ /* 0x000fc80003f4f018 */
[----:B------:R0:W2:Y:S01]  /*3150*/  @P3 LDG.E.U8 R178, desc[UR20][R80.64] ;  /* 0x0000001450b23981 */ /* 0x0000a2000c1e1100 */
[----:B------:R-:W-:Y:S02]  /*3160*/  PRMT R176, RZ, 0x7610, R176 ;  /* 0x00007610ffb07816 */ /* 0x000fe400000000b0 */
[----:B------:R-:W-:Y:S02]  /*3170*/  ISETP.LT.AND P2, PT, R83, UR22, P2 ;  /* 0x0000001653007c0c */ /* 0x000fe40009741270 */
[----:B------:R-:W-:Y:S02]  /*3180*/  LOP3.LUT R86, R108, 0x5c, RZ, 0xfc, !PT ;  /* 0x0000005c6c567812 */ /* 0x000fe400078efcff */
[----:B------:R-:W-:Y:S02]  /*3190*/  PLOP3.LUT P3, PT, PT, PT, UP1, 0x80, 0x8 ;  /* 0x000000000008781c */ /* 0x000fe40003f6f018 */
[----:B0-----:R-:W-:Y:S01]  /*31a0*/  LEA.HI.X.SX32 R80, R82, R177, 0x1, P4 ;  /* 0x000000b152507211 */ /* 0x001fe200020f0eff */
[----:B------:R-:W-:-:S04]  /*31b0*/  @P0 IMAD.MOV.U32 R82, RZ, RZ, R79 ;  /* 0x000000ffff520224 */ /* 0x000fc800078e004f */
[----:B------:R-:W-:Y:S01]  /*31c0*/  @P0 IMAD.MOV.U32 R83, RZ, RZ, R80 ;  /* 0x000000ffff530224 */ /* 0x000fe200078e0050 */
[----:B------:R-:W-:-:S04]  /*31d0*/  IADD3 R81, P4, PT, R85, R179, RZ ;  /* 0x000000b355517210 */ /* 0x000fc80007f9e0ff */
[----:B------:R0:W2:Y:S01]  /*31e0*/  @P0 LDG.E.U8 R176, desc[UR20][R82.64] ;  /* 0x0000001452b00981 */ /* 0x0000a2000c1e1100 */
[----:B------:R-:W-:Y:S02]  /*31f0*/  ISETP.LT.AND P0, PT, R86, UR22, P3 ;  /* 0x0000001656007c0c */ /* 0x000fe40009f01270 */
[----:B------:R-:W-:Y:S02]  /*3200*/  LOP3.LUT R86, R108, 0x64, RZ, 0xfc, !PT ;  /* 0x000000646c567812 */ /* 0x000fe400078efcff */
[----:B------:R-:W-:Y:S02]  /*3210*/  PLOP3.LUT P3, PT, PT, PT, UP1, 0x80, 0x8 ;  /* 0x000000000008781c */ /* 0x000fe40003f6f018 */
[----:B------:R-:W-:Y:S02]  /*3220*/  PRMT R174, RZ, 0x7610, R174 ;  /* 0x00007610ffae7816 */ /* 0x000fe400000000ae */
[----:B------:R-:W-:Y:S01]  /*3230*/  ISETP.LT.AND P3, PT, R86, UR22, P3 ;  /* 0x0000001656007c0c */ /* 0x000fe20009f61270 */
[----:B------:R-:W-:Y:S01]  /*3240*/  @P2 IMAD.MOV.U32 R86, RZ, RZ, R81 ;  /* 0x000000ffff562224 */ /* 0x000fe200078e0051 */
[----:B0-----:R-:W-:-:S02]  /*3250*/  LEA.HI.X.SX32 R83, R85, R177, 0x1, P4 ;  /* 0x000000b155537211 */ /* 0x001fc400020f0eff */
[C---:B------:R-:W-:Y:S02]  /*3260*/  IADD3 R82, P5, PT, R84.reuse, R179, RZ ;  /* 0x000000b354527210 */ /* 0x040fe40007fbe0ff */
[----:B------:R-:W-:Y:S01]  /*3270*/  PRMT R170, RZ, 0x7610, R170 ;  /* 0x00007610ffaa7816 */ /* 0x000fe200000000aa */
[----:B------:R-:W-:Y:S01]  /*3280*/  @P2 IMAD.MOV.U32 R87, RZ, RZ, R83 ;  /* 0x000000ffff572224 */ /* 0x000fe200078e0053 */
[----:B------:R-:W-:Y:S02]  /*3290*/  LEA.HI.X.SX32 R84, R84, R177, 0x1, P5 ;  /* 0x000000b154547211 */ /* 0x000fe400028f0eff */
[----:B------:R-:W-:Y:S02]  /*32a0*/  IADD3 R85, P4, PT, R88, R179, RZ ;  /* 0x000000b358557210 */ /* 0x000fe40007f9e0ff */
[----:B------:R0:W2:Y:S02]  /*32b0*/  @P2 LDG.E.U8 R174, desc[UR20][R86.64] ;  /* 0x0000001456ae2981 */ /* 0x0000a4000c1e1100 */
[----:B0-----:R-:W-:-:S02]  /*32c0*/  @P0 IMAD.MOV.U32 R86, RZ, RZ, R82 ;  /* 0x000000ffff560224 */ /* 0x001fc400078e0052 */
[----:B------:R-:W-:-:S05]  /*32d0*/  @P0 IMAD.MOV.U32 R87, RZ, RZ, R84 ;  /* 0x000000ffff570224 */ /* 0x000fca00078e0054 */
[----:B------:R0:W2:Y:S01]  /*32e0*/  @P0 LDG.E.U8 R170, desc[UR20][R86.64] ;  /* 0x0000001456aa0981 */ /* 0x0000a2000c1e1100 */
[----:B------:R-:W-:Y:S02]  /*32f0*/  PRMT R167, RZ, 0x7610, R167 ;  /* 0x00007610ffa77816 */ /* 0x000fe400000000a7 */
[C---:B------:R-:W-:Y:S02]  /*3300*/  LOP3.LUT R168, R147.reuse, 0x16, RZ, 0xfc, !PT ;  /* 0x0000001693a87812 */ /* 0x040fe400078efcff */
[C---:B------:R-:W-:Y:S02]  /*3310*/  LOP3.LUT R163, R147.reuse, 0x18, RZ, 0xfc, !PT ;  /* 0x0000001893a37812 */ /* 0x040fe400078efcff */
[----:B------:R-:W-:Y:S02]  /*3320*/  LOP3.LUT R164, R147, 0x17, RZ, 0xfc, !PT ;  /* 0x0000001793a47812 */ /* 0x000fe400078efcff */
[----:B0-----:R-:W-:Y:S01]  /*3330*/  LEA.HI.X.SX32 R86, R88, R177, 0x1, P4 ;  /* 0x000000b158567211 */ /* 0x001fe200020f0eff */
[----:B------:R-:W-:-:S04]  /*3340*/  @P3 IMAD.MOV.U32 R88, RZ, RZ, R85 ;  /* 0x000000ffff583224 */ /* 0x000fc800078e0055 */
[----:B------:R-:W-:-:S05]  /*3350*/  @P3 IMAD.MOV.U32 R89, RZ, RZ, R86 ;  /* 0x000000ffff593224 */ /* 0x000fca00078e0056 */
[----:B------:R0:W2:Y:S01]  /*3360*/  @P3 LDG.E.U8 R167, desc[UR20][R88.64] ;  /* 0x0000001458a73981 */ /* 0x0000a2000c1e1100 */
[C---:B------:R-:W-:Y:S02]  /*3370*/  ISETP.GT.U32.AND P3, PT, R144.reuse, R141, PT ;  /* 0x0000008d9000720c */ /* 0x040fe40003f64070 */
[C---:B------:R-:W-:Y:S02]  /*3380*/  ISETP.GT.U32.AND P0, PT, R144.reuse, R91, PT ;  /* 0x0000005b9000720c */ /* 0x040fe40003f04070 */
[----:B------:R-:W-:Y:S02]  /*3390*/  IABS R161, R168 ;  /* 0x000000a800a17213 */ /* 0x000fe40000000000 */
[----:B------:R-:W-:Y:S02]  /*33a0*/  LOP3.LUT R166, R147, 0x19, RZ, 0xfc, !PT ;  /* 0x0000001993a67812 */ /* 0x000fe400078efcff */
[----:B------:R-:W-:Y:S01]  /*33b0*/  ISETP.GT.U32.AND P5, PT, R144, R93, PT ;  /* 0x0000005d9000720c */ /* 0x000fe20003fa4070 */
[----:B0-----:R-:W-:Y:S01]  /*33c0*/  IMAD.HI.U32 R89, R146, R161, RZ ;  /* 0x000000a192597227 */ /* 0x001fe200078e00ff */
[----:B------:R-:W-:-:S02]  /*33d0*/  IABS R148, R163 ;  /* 0x000000a300947213 */ /* 0x000fc40000000000 */
[----:B------:R-:W-:Y:S01]  /*33e0*/  IABS R149, R166 ;  /* 0x000000a600957213 */ /* 0x000fe20000000000 */
[--C-:B------:R-:W-:Y:S01]  /*33f0*/  @!P3 IMAD.IADD R141, R141, 0x1, -R144.reuse ;  /* 0x000000018d8db824 */ /* 0x100fe200078e0a90 */
[C---:B------:R-:W-:Y:S01]  /*3400*/  ISETP.GT.U32.AND P3, PT, R144.reuse, R135, PT ;  /* 0x000000879000720c */ /* 0x040fe20003f64070 */
[----:B------:R-:W-:Y:S01]  /*3410*/  @!P0 IMAD.IADD R91, R91, 0x1, -R144 ;  /* 0x000000015b5b8824 */ /* 0x000fe200078e0a90 */
[----:B------:R-:W-:Y:S01]  /*3420*/  ISETP.GT.U32.AND P0, PT, R144, R132, PT ;  /* 0x000000849000720c */ /* 0x000fe20003f04070 */
[----:B------:R-:W-:Y:S01]  /*3430*/  IMAD.MOV R89, RZ, RZ, -R89 ;  /* 0x000000ffff597224 */ /* 0x000fe200078e0a59 */
[C---:B------:R-:W-:Y:S01]  /*3440*/  LOP3.LUT R160, R147.reuse, 0x1b, RZ, 0xfc, !PT ;  /* 0x0000001b93a07812 */ /* 0x040fe200078efcff */
[----:B------:R-:W-:Y:S01]  /*3450*/  IMAD.HI.U32 R87, R146, R148, RZ ;  /* 0x0000009492577227 */ /* 0x000fe200078e00ff */
[C---:B------:R-:W-:Y:S02]  /*3460*/  ISETP.GT.U32.AND P2, PT, R144.reuse, R137, PT ;  /* 0x000000899000720c */ /* 0x040fe40003f44070 */
[----:B------:R-:W-:Y:S01]  /*3470*/  IABS R151, R160 ;  /* 0x000000a000977213 */ /* 0x000fe20000000000 */
[----:B------:R-:W-:Y:S01]  /*3480*/  IMAD R161, R144, R89, R161 ;  /* 0x0000005990a17224 */ /* 0x000fe200078e02a1 */
[----:B------:R-:W-:Y:S01]  /*3490*/  IABS R156, R164 ;  /* 0x000000a4009c7213 */ /* 0x000fe20000000000 */
[----:B------:R-:W-:Y:S01]  /*34a0*/  IMAD.HI.U32 R89, R146, R149, RZ ;  /* 0x0000009592597227 */ /* 0x000fe200078e00ff */
[----:B------:R-:W-:-:S02]  /*34b0*/  LOP3.LUT R154, R147, 0x1d, RZ, 0xfc, !PT ;  /* 0x0000001d939a7812 */ /* 0x000fc400078efcff */
[----:B------:R-:W-:Y:S01]  /*34c0*/  LOP3.LUT R162, R147, 0x1a, RZ, 0xfc, !PT ;  /* 0x0000001a93a27812 */ /* 0x000fe200078efcff */
[--C-:B------:R-:W-:Y:S01]  /*34d0*/  @!P3 IMAD.IADD R135, R135, 0x1, -R144.reuse ;  /* 0x000000018787b824 */ /* 0x100fe200078e0a90 */
[----:B------:R-:W-:Y:S01]  /*34e0*/  ISETP.GT.U32.AND P3, PT, R144, R122, PT ;  /* 0x0000007a9000720c */ /* 0x000fe20003f64070 */
[--C-:B------:R-:W-:Y:S01]  /*34f0*/  @!P0 IMAD.IADD R132, R132, 0x1, -R144.reuse ;  /* 0x0000000184848824 */ /* 0x100fe200078e0a90 */
[C---:B------:R-:W-:Y:S01]  /*3500*/  ISETP.GT.U32.AND P0, PT, R144.reuse, R121, PT ;  /* 0x000000799000720c */ /* 0x040fe20003f04070 */
[----:B------:R-:W-:Y:S01]  /*3510*/  IMAD.MOV R87, RZ, RZ, -R87 ;  /* 0x000000ffff577224 */ /* 0x000fe200078e0a57 */
[----:B------:R-:W-:Y:S01]  /*3520*/  IABS R153, R154 ;  /* 0x0000009a00997213 */ /* 0x000fe20000000000 */
[----:B------:R-:W-:Y:S01]  /*3530*/  IMAD.MOV R89, RZ, RZ, -R89 ;  /* 0x000000ffff597224 */ /* 0x000fe200078e0a59 */
[----:B------:R-:W-:Y:S01]  /*3540*/  IABS R150, R162 ;  /* 0x000000a200967213 */ /* 0x000fe20000000000 */
[----:B------:R-:W-:Y:S01]  /*3550*/  @!P5 IMAD.IADD R93, R93, 0x1, -R144 ;  /* 0x000000015d5dd824 */ /* 0x000fe200078e0a90 */
[C---:B------:R-:W-:Y:S01]  /*3560*/  ISETP.GT.U32.AND P5, PT, R144.reuse, R129, PT ;  /* 0x000000819000720c */ /* 0x040fe20003fa4070 */
[C---:B------:R-:W-:Y:S01]  /*3570*/  IMAD R148, R144.reuse, R87, R148 ;  /* 0x0000005790947224 */ /* 0x040fe200078e0294 */
[C---:B------:R-:W-:Y:S01]  /*3580*/  ISETP.GT.U32.AND P4, PT, R144.reuse, R136, PT ;  /* 0x000000889000720c */ /* 0x040fe20003f84070 */
[----:B------:R-:W-:Y:S01]  /*3590*/  IMAD R149, R144, R89, R149 ;  /* 0x0000005990957224 */ /* 0x000fe200078e0295 */
[C---:B------:R-:W-:Y:S01]  /*35a0*/  LOP3.LUT R89, R147.reuse, 0x1f, RZ, 0xfc, !PT ;  /* 0x0000001f93597812 */ /* 0x040fe200078efcff */
[----:B------:R-:W-:Y:S01]  /*35b0*/  IMAD.HI.U32 R87, R146, R151, RZ ;  /* 0x0000009792577227 */ /* 0x000fe200078e00ff */
[----:B------:R-:W-:-:S02]  /*35c0*/  LOP3.LUT R159, R147, 0x1c, RZ, 0xfc, !PT ;  /* 0x0000001c939f7812 */ /* 0x000fc400078efcff */
[----:B------:R-:W-:Y:S01]  /*35d0*/  IABS R175, R89 ;  /* 0x0000005900af7213 */ /* 0x000fe20000000000 */
[--C-:B------:R-:W-:Y:S01]  /*35e0*/  @!P3 IMAD.IADD R122, R122, 0x1, -R144.reuse ;  /* 0x000000017a7ab824 */ /* 0x100fe200078e0a90 */
[C---:B------:R-:W-:Y:S01]  /*35f0*/  ISETP.GT.U32.AND P3, PT, R144.reuse, R115, PT ;  /* 0x000000739000720c */ /* 0x040fe20003f64070 */
[----:B------:R-:W-:Y:S01]  /*3600*/  IMAD.MOV R87, RZ, RZ, -R87 ;  /* 0x000000ffff577224 */ /* 0x000fe200078e0a57 */
[----:B------:R-:W-:Y:S01]  /*3610*/  LOP3.LUT R157, R147, 0x1e, RZ, 0xfc, !PT ;  /* 0x0000001e939d7812 */ /* 0x000fe200078efcff */
[--C-:B------:R-:W-:Y:S01]  /*3620*/  @!P2 IMAD.IADD R137, R137, 0x1, -R144.reuse ;  /* 0x000000018989a824 */ /* 0x100fe200078e0a90 */
[C---:B------:R-:W-:Y:S01]  /*3630*/  ISETP.GT.U32.AND P2, PT, R144.reuse, R124, PT ;  /* 0x0000007c9000720c */ /* 0x040fe20003f44070 */
[C---:B------:R-:W-:Y:S01]  /*3640*/  IMAD R151, R144.reuse, R87, R151 ;  /* 0x0000005790977224 */ /* 0x040fe200078e0297 */
[----:B------:R-:W-:Y:S01]  /*3650*/  IABS R152, R159 ;  /* 0x0000009f00987213 */ /* 0x000fe20000000000 */
[----:B------:R-:W-:Y:S01]  /*3660*/  @!P0 IMAD.IADD R121, R121, 0x1, -R144 ;  /* 0x0000000179798824 */ /* 0x000fe200078e0a90 */
[----:B------:R-:W-:Y:S01]  /*3670*/  ISETP.GT.U32.AND P0, PT, R144, R101, PT ;  /* 0x000000659000720c */ /* 0x000fe20003f04070 */
[----:B------:R-:W-:Y:S01]  /*3680*/  IMAD.HI.U32 R87, R146, R175, RZ ;  /* 0x000000af92577227 */ /* 0x000fe200078e00ff */
[----:B------:R-:W-:-:S03]  /*3690*/  LOP3.LUT R172, R108, 0x6c, RZ, 0xfc, !PT ;  /* 0x0000006c6cac7812 */ /* 0x000fc600078efcff */
[----:B------:R-:W-:Y:S01]  /*36a0*/  @!P5 IMAD.IADD R129, R129, 0x1, -R144 ;  /* 0x000000018181d824 */ /* 0x000fe200078e0a90 */
[----:B------:R-:W-:Y:S01]  /*36b0*/  ISETP.GT.U32.AND P5, PT, R144, R114, PT ;  /* 0x000000729000720c */ /* 0x000fe20003fa4070 */
[----:B------:R-:W-:-:S04]  /*36c0*/  IMAD.HI.U32 R88, R146, R156, RZ ;  /* 0x0000009c92587227 */ /* 0x000fc800078e00ff */
[----:B------:R-:W-:Y:S02]  /*36d0*/  IMAD.MOV R87, RZ, RZ, -R87 ;  /* 0x000000ffff577224 */ /* 0x000fe400078e0a57 */
[----:B------:R-:W-:Y:S01]  /*36e0*/  @!P3 IMAD.IADD R115, R115, 0x1, -R144 ;  /* 0x000000017373b824 */ /* 0x000fe200078e0a90 */
[C---:B------:R-:W-:Y:S01]  /*36f0*/  ISETP.GT.U32.AND P3, PT, R144.reuse, R109, PT ;  /* 0x0000006d9000720c */ /* 0x040fe20003f64070 */
[----:B------:R-:W-:Y:S02]  /*3700*/  IMAD.MOV R88, RZ, RZ, -R88 ;  /* 0x000000ffff587224 */ /* 0x000fe400078e0a58 */
[----:B------:R-:W-:Y:S02]  /*3710*/  IMAD R175, R144, R87, R175 ;  /* 0x0000005790af7224 */ /* 0x000fe400078e02af */
[----:B------:R-:W-:-:S03]  /*3720*/  IMAD.HI.U32 R87, R146, R153, RZ ;  /* 0x0000009992577227 */ /* 0x000fc600078e00ff */
[----:B------:R-:W-:Y:S01]  /*3730*/  ISETP.GT.U32.AND P6, PT, R144, R175, PT ;  /* 0x000000af9000720c */ /* 0x000fe20003fc4070 */
[----:B------:R-:W-:Y:S01]  /*3740*/  @!P2 IMAD.IADD R124, R124, 0x1, -R144 ;  /* 0x000000017c7ca824 */ /* 0x000fe200078e0a90 */
[C---:B------:R-:W-:Y:S01]  /*3750*/  ISETP.GT.U32.AND P2, PT, R144.reuse, R113, PT ;  /* 0x000000719000720c */ /* 0x040fe20003f44070 */
[----:B------:R-:W-:Y:S02]  /*3760*/  IMAD R156, R144, R88, R156 ;  /* 0x00000058909c7224 */ /* 0x000fe400078e029c */
[----:B------:R-:W-:-:S04]  /*3770*/  IMAD.HI.U32 R88, R146, R150, RZ ;  /* 0x0000009692587227 */ /* 0x000fc800078e00ff */
[----:B------:R-:W-:Y:S02]  /*3780*/  IMAD.MOV R87, RZ, RZ, -R87 ;  /* 0x000000ffff577224 */ /* 0x000fe400078e0a57 */
[--C-:B------:R-:W-:Y:S01]  /*3790*/  @!P0 IMAD.IADD R101, R101, 0x1, -R144.reuse ;  /* 0x0000000165658824 */ /* 0x100fe200078e0a90 */
[----:B------:R-:W-:Y:S01]  /*37a0*/  ISETP.GT.U32.AND P0, PT, R144, R103, PT ;  /* 0x000000679000720c */ /* 0x000fe20003f04070 */
[----:B------:R-:W-:Y:S01]  /*37b0*/  @!P5 IMAD.IADD R114, R114, 0x1, -R144 ;  /* 0x000000017272d824 */ /* 0x000fe200078e0a90 */
[C---:B------:R-:W-:Y:S01]  /*37c0*/  ISETP.GT.U32.AND P5, PT, R144.reuse, R110, PT ;  /* 0x0000006e9000720c */ /* 0x040fe20003fa4070 */
[----:B------:R-:W-:Y:S02]  /*37d0*/  IMAD.MOV R88, RZ, RZ, -R88 ;  /* 0x000000ffff587224 */ /* 0x000fe400078e0a58 */
[C---:B------:R-:W-:Y:S01]  /*37e0*/  IMAD R153, R144.reuse, R87, R153 ;  /* 0x0000005790997224 */ /* 0x040fe200078e0299 */
[----:B------:R-:W-:Y:S01]  /*37f0*/  IABS R87, R157 ;  /* 0x0000009d00577213 */ /* 0x000fe20000000000 */
[----:B------:R-:W-:-:S02]  /*3800*/  IMAD R150, R144, R88, R150 ;  /* 0x0000005890967224 */ /* 0x000fc400078e0296 */
[----:B------:R-:W-:Y:S01]  /*3810*/  @!P3 IMAD.IADD R109, R109, 0x1, -R144 ;  /* 0x000000016d6db824 */ /* 0x000fe200078e0a90 */
[----:B------:R-:W-:Y:S01]  /*3820*/  ISETP.GT.U32.AND P3, PT, R144, R149, PT ;  /* 0x000000959000720c */ /* 0x000fe20003f64070 */
[----:B------:R-:W-:-:S04]  /*3830*/  IMAD.HI.U32 R88, R146, R152, RZ ;  /* 0x0000009892587227 */ /* 0x000fc800078e00ff */
[----:B------:R-:W-:Y:S01]  /*3840*/  @!P2 IMAD.IADD R113, R113, 0x1, -R144 ;  /* 0x000000017171a824 */ /* 0x000fe200078e0a90 */
[----:B------:R-:W-:Y:S01]  /*3850*/  ISETP.GT.U32.AND P2, PT, R144, R107, PT ;  /* 0x0000006b9000720c */ /* 0x000fe20003f44070 */
[----:B------:R-:W-:-:S04]  /*3860*/  IMAD.HI.U32 R146, R146, R87, RZ ;  /* 0x0000005792927227 */ /* 0x000fc800078e00ff */
[----:B------:R-:W-:Y:S01]  /*3870*/  @!P4 IMAD.IADD R136, R136, 0x1, -R144 ;  /* 0x000000018888c824 */ /* 0x000fe200078e0a90 */
[C---:B------:R-:W-:Y:S01]  /*3880*/  ISETP.GT.U32.AND P4, PT, R144.reuse, R95, PT ;  /* 0x0000005f9000720c */ /* 0x040fe20003f84070 */
[----:B------:R-:W-:Y:S02]  /*3890*/  IMAD.MOV R146, RZ, RZ, -R146 ;  /* 0x000000ffff927224 */ /* 0x000fe400078e0a92 */
[--C-:B------:R-:W-:Y:S01]  /*38a0*/  @!P0 IMAD.IADD R103, R103, 0x1, -R144.reuse ;  /* 0x0000000167678824 */ /* 0x100fe200078e0a90 */
[----:B------:R-:W-:Y:S01]  /*38b0*/  ISETP.GT.U32.AND P0, PT, R144, R150, PT ;  /* 0x000000969000720c */ /* 0x000fe20003f04070 */
[--C-:B------:R-:W-:Y:S01]  /*38c0*/  @!P5 IMAD.IADD R110, R110, 0x1, -R144.reuse ;  /* 0x000000016e6ed824 */ /* 0x100fe200078e0a90 */
[C---:B------:R-:W-:Y:S01]  /*38d0*/  ISETP.GT.U32.AND P5, PT, R144.reuse, R148, PT ;  /* 0x000000949000720c */ /* 0x040fe20003fa4070 */
[----:B------:R-:W-:Y:S02]  /*38e0*/  IMAD R146, R144, R146, R87 ;  /* 0x0000009290927224 */ /* 0x000fe400078e0257 */
[----:B------:R-:W-:-:S02]  /*38f0*/  @!P3 IMAD.IADD R149, R149, 0x1, -R144 ;  /* 0x000000019595b824 */ /* 0x000fc400078e0a90 */
[--C-:B------:R-:W-:Y:S01]  /*3900*/  @!P2 IMAD.IADD R107, R107, 0x1, -R144.reuse ;  /* 0x000000016b6ba824 */ /* 0x100fe200078e0a90 */
[C---:B------:R-:W-:Y:S01]  /*3910*/  ISETP.GT.U32.AND P3, PT, R144.reuse, R146, PT ;  /* 0x000000929000720c */ /* 0x040fe20003f64070 */
[----:B------:R-:W-:Y:S01]  /*3920*/  @!P4 IMAD.IADD R95, R95, 0x1, -R144 ;  /* 0x000000015f5fc824 */ /* 0x000fe200078e0a90 */
[C---:B------:R-:W-:Y:S01]  /*3930*/  ISETP.GT.U32.AND P2, PT, R144.reuse, R156, PT ;  /* 0x0000009c9000720c */ /* 0x040fe20003f44070 */
[----:B------:R-:W-:Y:S01]  /*3940*/  IMAD.MOV R88, RZ, RZ, -R88 ;  /* 0x000000ffff587224 */ /* 0x000fe200078e0a58 */
[----:B------:R-:W-:Y:S01]  /*3950*/  ISETP.GT.U32.AND P4, PT, R144, R118, PT ;  /* 0x000000769000720c */ /* 0x000fe20003f84070 */
[--C-:B------:R-:W-:Y:S01]  /*3960*/  @!P0 IMAD.IADD R150, R150, 0x1, -R144.reuse ;  /* 0x0000000196968824 */ /* 0x100fe200078e0a90 */
[----:B------:R-:W-:Y:S01]  /*3970*/  ISETP.GT.U32.AND P0, PT, R144, R141, PT ;  /* 0x0000008d9000720c */ /* 0x000fe20003f04070 */
[----:B------:R-:W-:Y:S01]  /*3980*/  @!P5 IMAD.IADD R148, R148, 0x1, -R144 ;  /* 0x000000019494d824 */ /* 0x000fe200078e0a90 */
[C---:B------:R-:W-:Y:S01]  /*3990*/  ISETP.GT.U32.AND P5, PT, R144.reuse, R153, PT ;  /* 0x000000999000720c */ /* 0x040fe20003fa4070 */
[----:B------:R-:W-:-:S02]  /*39a0*/  IMAD R152, R144, R88, R152 ;  /* 0x0000005890987224 */ /* 0x000fc400078e0298 */
[--C-:B------:R-:W-:Y:S02]  /*39b0*/  @!P6 IMAD.IADD R175, R175, 0x1, -R144.reuse ;  /* 0x00000001afafe824 */ /* 0x100fe400078e0a90 */
[--C-:B------:R-:W-:Y:S01]  /*39c0*/  @!P3 IMAD.IADD R146, R146, 0x1, -R144.reuse ;  /* 0x000000019292b824 */ /* 0x100fe200078e0a90 */
[----:B------:R-:W-:Y:S01]  /*39d0*/  ISETP.GT.U32.AND P3, PT, R144, R137, PT ;  /* 0x000000899000720c */ /* 0x000fe20003f64070 */
[--C-:B------:R-:W-:Y:S01]  /*39e0*/  @!P2 IMAD.IADD R156, R156, 0x1, -R144.reuse ;  /* 0x000000019c9ca824 */ /* 0x100fe200078e0a90 */
[----:B------:R-:W-:Y:S01]  /*39f0*/  ISETP.GT.U32.AND P2, PT, R144, R152, PT ;  /* 0x000000989000720c */ /* 0x000fe20003f44070 */
[--C-:B------:R-:W-:Y:S01]  /*3a00*/  @!P4 IMAD.IADD R118, R118, 0x1, -R144.reuse ;  /* 0x000000017676c824 */ /* 0x100fe200078e0a90 */
[C---:B------:R-:W-:Y:S01]  /*3a10*/  ISETP.GT.U32.AND P4, PT, R144.reuse, R111, PT ;  /* 0x0000006f9000720c */ /* 0x040fe20003f84070 */
[--C-:B------:R-:W-:Y:S01]  /*3a20*/  @!P0 IMAD.IADD R141, R141, 0x1, -R144.reuse ;  /* 0x000000018d8d8824 */ /* 0x100fe200078e0a90 */
[C---:B------:R-:W-:Y:S01]  /*3a30*/  ISETP.GT.U32.AND P0, PT, R144.reuse, R93, PT ;  /* 0x0000005d9000720c */ /* 0x040fe20003f04070 */
[----:B------:R-:W-:Y:S01]  /*3a40*/  @!P5 IMAD.IADD R153, R153, 0x1, -R144 ;  /* 0x000000019999d824 */ /* 0x000fe200078e0a90 */
[----:B------:R-:W-:-:S02]  /*3a50*/  ISETP.GT.U32.AND P5, PT, R144, R136, PT ;  /* 0x000000889000720c */ /* 0x000fc40003fa4070 */
[----:B------:R-:W-:-:S03]  /*3a60*/  ISETP.GT.U32.AND P6, PT, R144, R146, PT ;  /* 0x000000929000720c */ /* 0x000fc60003fc4070 */
[--C-:B------:R-:W-:Y:S01]  /*3a70*/  @!P3 IMAD.IADD R137, R137, 0x1, -R144.reuse ;  /* 0x000000018989b824 */ /* 0x100fe200078e0a90 */
[----:B------:R-:W-:Y:S01]  /*3a80*/  ISETP.GT.U32.AND P3, PT, R144, R124, PT ;  /* 0x0000007c9000720c */ /* 0x000fe20003f64070 */
[--C-:B------:R-:W-:Y:S01]  /*3a90*/  @!P2 IMAD.IADD R152, R152, 0x1, -R144.reuse ;  /* 0x000000019898a824 */ /* 0x100fe200078e0a90 */
[C---:B------:R-:W-:Y:S01]  /*3aa0*/  ISETP.GT.U32.AND P2, PT, R144.reuse, R91, PT ;  /* 0x0000005b9000720c */ /* 0x040fe20003f44070 */
[--C-:B------:R-:W-:Y:S01]  /*3ab0*/  @!P4 IMAD.IADD R111, R111, 0x1, -R144.reuse ;  /* 0x000000016f6fc824 */ /* 0x100fe200078e0a90 */
[C---:B------:R-:W-:Y:S01]  /*3ac0*/  ISETP.GT.U32.AND P4, PT, R144.reuse, R161, PT ;  /* 0x000000a19000720c */ /* 0x040fe20003f84070 */
[--C-:B------:R-:W-:Y:S01]  /*3ad0*/  @!P0 IMAD.IADD R93, R93, 0x1, -R144.reuse ;  /* 0x000000015d5d8824 */ /* 0x100fe200078e0a90 */
[----:B------:R-:W-:Y:S01]  /*3ae0*/  ISETP.GT.U32.AND P0, PT, R144, R129, PT ;  /* 0x000000819000720c */ /* 0x000fe20003f04070 */
[----:B------:R-:W-:Y:S01]  /*3af0*/  @!P5 IMAD.IADD R136, R136, 0x1, -R144 ;  /* 0x000000018888d824 */ /* 0x000fe200078e0a90 */
[----:B------:R-:W-:-:S05]  /*3b00*/  ISETP.GT.U32.AND P5, PT, R144, R95, PT ;  /* 0x0000005f9000720c */ /* 0x000fca0003fa4070 */
[--C-:B------:R-:W-:Y:S01]  /*3b10*/  @!P3 IMAD.IADD R124, R124, 0x1, -R144.reuse ;  /* 0x000000017c7cb824 */ /* 0x100fe200078e0a90 */
[C---:B------:R-:W-:Y:S01]  /*3b20*/  ISETP.GT.U32.AND P3, PT, R144.reuse, R113, PT ;  /* 0x000000719000720c */ /* 0x040fe20003f64070 */
[--C-:B------:R-:W-:Y:S01]  /*3b30*/  @!P2 IMAD.IADD R91, R91, 0x1, -R144.reuse ;  /* 0x000000015b5ba824 */ /* 0x100fe200078e0a90 */
[C---:B------:R-:W-:Y:S01]  /*3b40*/  ISETP.GT.U32.AND P2, PT, R144.reuse, R132, PT ;  /* 0x000000849000720c */ /* 0x040fe20003f44070 */
[--C-:B------:R-:W-:Y:S01]  /*3b50*/  @!P4 IMAD.IADD R161, R161, 0x1, -R144.reuse ;  /* 0x00000001a1a1c824 */ /* 0x100fe200078e0a90 */
[C---:B------:R-:W-:Y:S01]  /*3b60*/  ISETP.GT.U32.AND P4, PT, R144.reuse, R151, PT ;  /* 0x000000979000720c */ /* 0x040fe20003f84070 */
[--C-:B------:R-:W-:Y:S01]  /*3b70*/  @!P0 IMAD.IADD R129, R129, 0x1, -R144.reuse ;  /* 0x0000000181818824 */ /* 0x100fe200078e0a90 */
[C---:B------:R-:W-:Y:S01]  /*3b80*/  ISETP.GT.U32.AND P0, PT, R144.reuse, R114, PT ;  /* 0x000000729000720c */ /* 0x040fe20003f04070 */
[----:B------:R-:W-:Y:S01]  /*3b90*/  @!P5 IMAD.IADD R95, R95, 0x1, -R144 ;  /* 0x000000015f5fd824 */ /* 0x000fe200078e0a90 */
[----:B------:R-:W-:-:S05]  /*3ba0*/  ISETP.GT.U32.AND P5, PT, R144, R118, PT ;  /* 0x000000769000720c */ /* 0x000fca0003fa4070 */
[--C-:B------:R-:W-:Y:S01]  /*3bb0*/  @!P3 IMAD.IADD R113, R113, 0x1, -R144.reuse ;  /* 0x000000017171b824 */ /* 0x100fe200078e0a90 */
[----:B------:R-:W-:Y:S01]  /*3bc0*/  ISETP.GT.U32.AND P3, PT, R144, R107, PT ;  /* 0x0000006b9000720c */ /* 0x000fe20003f64070 */
[--C-:B------:R-:W-:Y:S01]  /*3bd0*/  @!P2 IMAD.IADD R132, R132, 0x1, -R144.reuse ;  /* 0x000000018484a824 */ /* 0x100fe200078e0a90 */
[C---:B------:R-:W-:Y:S01]  /*3be0*/  ISETP.GT.U32.AND P2, PT, R144.reuse, R121, PT ;  /* 0x000000799000720c */ /* 0x040fe20003f44070 */
[--C-:B------:R-:W-:Y:S01]  /*3bf0*/  @!P4 IMAD.IADD R151, R151, 0x1, -R144.reuse ;  /* 0x000000019797c824 */ /* 0x100fe200078e0a90 */
[----:B------:R-:W-:Y:S01]  /*3c00*/  ISETP.GT.U32.AND P4, PT, R144, R175, PT ;  /* 0x000000af9000720c */ /* 0x000fe20003f84070 */
        /* <DEDUP_REMOVED lines=9> */
[----:B------:R-:W-:Y:S01]  /*3ca0*/  ISETP.GT.U32.AND P4, PT, R144, R135, PT ;  /* 0x000000879000720c */ /* 0x000fe20003f84070 */
[--C-:B------:R-:W-:Y:S01]  /*3cb0*/  @!P0 IMAD.IADD R110, R110, 0x1, -R144.reuse ;  /* 0x000000016e6e8824 */ /* 0x100fe200078e0a90 */
[C---:B------:R-:W-:Y:S01]  /*3cc0*/  ISETP.GT.U32.AND P0, PT, R144.reuse, R148, PT ;  /* 0x000000949000720c */ /* 0x040fe20003f04070 */
        /* <DEDUP_REMOVED lines=9> */
[----:B------:R-:W-:Y:S01]  /*3d60*/  PLOP3.LUT P0, PT, PT, PT, UP1, 0x80, 0x8 ;  /* 0x000000000008781c */ /* 0x000fe20003f0f018 */
[----:B------:R-:W-:Y:S01]  /*3d70*/  @!P5 IMAD.IADD R161, R161, 0x1, -R144 ;  /* 0x00000001a1a1d824 */ /* 0x000fe200078e0a90 */
[----:B------:R-:W-:Y:S02]  /*3d80*/  ISETP.GT.U32.AND P5, PT, R144, R150, PT ;  /* 0x000000969000720c */ /* 0x000fe40003fa4070 */
[----:B------:R-:W-:-:S03]  /*3d90*/  ISETP.LT.AND P0, PT, R172, UR22, P0 ;  /* 0x00000016ac007c0c */ /* 0x000fc60008701270 */
[--C-:B------:R-:W-:Y:S01]  /*3da0*/  @!P3 IMAD.IADD R151, R151, 0x1, -R144.reuse ;  /* 0x000000019797b824 */ /* 0x100fe200078e0a90 */
[----:B------:R-:W-:Y:S01]  /*3db0*/  IADD3 R87, P3, PT, R145, R179, RZ ;  /* 0x000000b391577210 */ /* 0x000fe20007f7e0ff */
[--C-:B------:R-:W-:Y:S01]  /*3dc0*/  @!P2 IMAD.IADD R103, R103, 0x1, -R144.reuse ;  /* 0x000000016767a824 */ /* 0x100fe200078e0a90 */
[----:B------:R-:W-:Y:S01]  /*3dd0*/  ISETP.GT.U32.AND P2, PT, R144, R149, PT ;  /* 0x000000959000720c */ /* 0x000fe20003f44070 */
[--C-:B------:R-:W-:Y:S01]  /*3de0*/  @!P4 IMAD.IADD R122, R122, 0x1, -R144.reuse ;  /* 0x000000017a7ac824 */ /* 0x100fe200078e0a90 */
[----:B------:R-:W-:Y:S02]  /*3df0*/  ISETP.GT.U32.AND P4, PT, R144, R115, PT ;  /* 0x000000739000720c */ /* 0x000fe40003f84070 */
[----:B------:R-:W-:Y:S01]  /*3e00*/  LEA.HI.X.SX32 R88, R145, R177, 0x1, P3 ;  /* 0x000000b191587211 */ /* 0x000fe200018f0eff */
[----:B------:R-:W-:Y:S01]  /*3e10*/  @!P5 IMAD.IADD R150, R150, 0x1, -R144 ;  /* 0x000000019696d824 */ /* 0x000fe200078e0a90 */
[----:B------:R-:W-:Y:S01]  /*3e20*/  ISETP.GE.AND P3, PT, R120, RZ, PT ;  /* 0x000000ff7800720c */ /* 0x000fe20003f66270 */
[----:B------:R-:W-:Y:S01]  /*3e30*/  @P0 IMAD.MOV.U32 R172, RZ, RZ, R87 ;  /* 0x000000ffffac0224 */ /* 0x000fe200078e0057 */
[----:B------:R-:W-:Y:S01]  /*3e40*/  ISETP.GT.U32.AND P5, PT, R144, R153, PT ;  /* 0x000000999000720c */ /* 0x000fe20003fa4070 */
[----:B------:R-:W-:Y:S01]  /*3e50*/  @P0 IMAD.MOV.U32 R173, RZ, RZ, R88 ;  /* 0x000000ffffad0224 */ /* 0x000fe200078e0058 */
[----:B------:R-:W-:-:S02]  /*3e60*/  PRMT R120, RZ, 0x7610, R120 ;  /* 0x00007610ff787816 */ /* 0x000fc40000000078 */
[----:B------:R-:W-:Y:S01]  /*3e70*/  LOP3.LUT R212, R108, 0x74, RZ, 0xfc, !PT ;  /* 0x000000746cd47812 */ /* 0x000fe200078efcff */
[--C-:B------:R-:W-:Y:S01]  /*3e80*/  @!P2 IMAD.IADD R149, R149, 0x1, -R144.reuse ;  /* 0x000000019595a824 */ /* 0x100fe200078e0a90 */
[C---:B------:R-:W-:Y:S01]  /*3e90*/  ISETP.GT.U32.AND P2, PT, R144.reuse, R152, PT ;  /* 0x000000989000720c */ /* 0x040fe20003f44070 */
[--C-:B------:R-:W-:Y:S01]  /*3ea0*/  @!P4 IMAD.IADD R115, R115, 0x1, -R144.reuse ;  /* 0x000000017373c824 */ /* 0x100fe200078e0a90 */
[----:B------:R0:W2:Y:S01]  /*3eb0*/  @P0 LDG.E.U8 R120, desc[UR20][R172.64] ;  /* 0x00000014ac780981 */ /* 0x0000a2000c1e1100 */
[----:B------:R-:W-:Y:S02]  /*3ec0*/  PLOP3.LUT P0, PT, PT, PT, UP1, 0x80, 0x8 ;  /* 0x000000000008781c */ /* 0x000fe40003f0f018 */
[----:B------:R-:W-:Y:S02]  /*3ed0*/  ISETP.GT.U32.AND P4, PT, R144, R109, PT ;  /* 0x0000006d9000720c */ /* 0x000fe40003f84070 */
[----:B------:R-:W-:Y:S01]  /*3ee0*/  ISETP.LT.AND P0, PT, R212, UR22, P0 ;  /* 0x00000016d4007c0c */ /* 0x000fe20008701270 */
[--C-:B------:R-:W-:Y:S01]  /*3ef0*/  @!P5 IMAD.IADD R153, R153, 0x1, -R144.reuse ;  /* 0x000000019999d824 */ /* 0x100fe200078e0a90 */
[----:B------:R-:W-:Y:S01]  /*3f00*/  ISETP.GE.AND P5, PT, R89, RZ, PT ;  /* 0x000000ff5900720c */ /* 0x000fe20003fa6270 */
[----:B------:R-:W-:Y:S01]  /*3f10*/  @!P6 IMAD.IADD R146, R146, 0x1, -R144 ;  /* 0x000000019292e824 */ /* 0x000fe200078e0a90 */
[----:B------:R-:W-:-:S02]  /*3f20*/  IADD3 R89, P6, PT, R90, R179, RZ ;  /* 0x000000b35a597210 */ /* 0x000fc40007fde0ff */
[--C-:B------:R-:W-:Y:S02]  /*3f30*/  @!P2 IMAD.IADD R152, R152, 0x1, -R144.reuse ;  /* 0x000000019898a824 */ /* 0x100fe400078e0a90 */
[----:B------:R-:W-:Y:S02]  /*3f40*/  LEA.HI.X.SX32 R90, R90, R177, 0x1, P6 ;  /* 0x000000b15a5a7211 */ /* 0x000fe400030f0eff */
[----:B------:R-:W-:Y:S01]  /*3f50*/  ISETP.GE.AND P2, PT, R130, RZ, PT ;  /* 0x000000ff8200720c */ /* 0x000fe20003f46270 */
[----:B------:R-:W-:Y:S01]  /*3f60*/  @!P4 IMAD.IADD R109, R109, 0x1, -R144 ;  /* 0x000000016d6dc824 */ /* 0x000fe200078e0a90 */
[----:B------:R-:W-:Y:S01]  /*3f70*/  PRMT R130, RZ, 0x7610, R130 ;  /* 0x00007610ff827816 */ /* 0x000fe20000000082 */
[----:B------:R-:W-:Y:S01]  /*3f80*/  @P0 IMAD.MOV.U32 R144, RZ, RZ, R89 ;  /* 0x000000ffff900224 */ /* 0x000fe200078e0059 */
[----:B------:R-:W-:Y:S01]  /*3f90*/  ISETP.GE.AND P4, PT, R147, RZ, PT ;  /* 0x000000ff9300720c */ /* 0x000fe20003f86270 */
[----:B------:R-:W-:-:S05]  /*3fa0*/  @P0 IMAD.MOV.U32 R145, RZ, RZ, R90 ;  /* 0x000000ffff910224 */ /* 0x000fca00078e005a */
[----:B------:R1:W2:Y:S01]  /*3fb0*/  @P0 LDG.E.U8 R130, desc[UR20][R144.64] ;  /* 0x0000001490820981 */ /* 0x0002a2000c1e1100 */
[----:B------:R-:W-:Y:S01]  /*3fc0*/  ISETP.GE.AND P0, PT, R140, RZ, PT ;  /* 0x000000ff8c00720c */ /* 0x000fe20003f06270 */
[----:B------:R-:W-:Y:S01]  /*3fd0*/  IMAD.MOV.U32 R140, RZ, RZ, R175 ;  /* 0x000000ffff8c7224 */ /* 0x000fe200078e00af */
[----:B------:R-:W-:Y:S01]  /*3fe0*/  ISETP.GE.AND P6, PT, R142, RZ, PT ;  /* 0x000000ff8e00720c */ /* 0x000fe20003fc6270 */
[----:B------:R-:W-:Y:S01]  /*3ff0*/  IMAD.U32 R142, RZ, RZ, UR12 ;  /* 0x0000000cff8e7e24 */ /* 0x000fe2000f8e00ff */
[----:B0-----:R-:W-:Y:S01]  /*4000*/  LOP3.LUT R172, R108, 0x7c, RZ, 0xfc, !PT ;  /* 0x0000007c6cac7812 */ /* 0x001fe200078efcff */
[----:B------:R-:W-:Y:S01]  /*4010*/  @!P5 IMAD.MOV R140, RZ, RZ, -R140 ;  /* 0x000000ffff8cd224 */ /* 0x000fe200078e0a8c */
[----:B------:R-:W-:Y:S01]  /*4020*/  PLOP3.LUT P5, PT, PT, PT, UP1, 0x80, 0x8 ;  /* 0x000000000008781c */ /* 0x000fe20003faf018 */
[----:B------:R-:W-:-:S03]  /*4030*/  IMAD R143, R142, 0x2, R143 ;  /* 0x000000028e8f7824 */ /* 0x000fc600078e028f */
[----:B------:R-:W-:Y:S01]  /*4040*/  ISETP.LT.AND P5, PT, R172, UR22, P5 ;  /* 0x00000016ac007c0c */ /* 0x000fe2000afa1270 */
[----:B------:R-:W-:Y:S01]  /*4050*/  @!P4 IMAD.MOV R141, RZ, RZ, -R141 ;  /* 0x000000ffff8dc224 */ /* 0x000fe200078e0a8d */
[----:B------:R-:W-:-:S04]  /*4060*/  IADD3 R175, P4, PT, R143, R179, RZ ;  /* 0x000000b38faf7210 */ /* 0x000fc80007f9e0ff */
[----:B------:R-:W-:Y:S02]  /*4070*/  LEA.HI.X.SX32 R173, R143, R177, 0x1, P4 ;  /* 0x000000b18fad7211 */ /* 0x000fe400020f0eff */
[----:B------:R-:W-:Y:S02]  /*4080*/  ISETP.GE.AND P4, PT, R126, RZ, PT ;  /* 0x000000ff7e00720c */ /* 0x000fe40003f86270 */
[----:B------:R-:W-:Y:S01]  /*4090*/  PRMT R126, RZ, 0x7610, R126 ;  /* 0x00007610ff7e7816 */ /* 0x000fe2000000007e */
[----:B------:R-:W-:Y:S02]  /*40a0*/  @!P0 IMAD.MOV R137, RZ, RZ, -R137 ;  /* 0x000000ffff898224 */ /* 0x000fe400078e0a89 */
[----:B------:R-:W-:Y:S02]  /*40b0*/  @P5 IMAD.MOV.U32 R142, RZ, RZ, R175 ;  /* 0x000000ffff8e5224 */ /* 0x000fe400078e00af */
[----:B------:R-:W-:Y:S01]  /*40c0*/  @P5 IMAD.MOV.U32 R143, RZ, RZ, R173 ;  /* 0x000000ffff8f5224 */ /* 0x000fe200078e00ad */
[----:B------:R-:W-:-:S02]  /*40d0*/  PLOP3.LUT P0, PT, PT, PT, UP1, 0x80, 0x8 ;  /* 0x000000000008781c */ /* 0x000fc40003f0f018 */
[----:B-1----:R-:W-:Y:S02]  /*40e0*/  LOP3.LUT R145, R108, 0x6, RZ, 0xfc, !PT ;  /* 0x000000066c917812 */ /* 0x002fe400078efcff */
[----:B------:R0:W2:Y:S02]  /*40f0*/  @P5 LDG.E.U8 R126, desc[UR20][R142.64] ;  /* 0x000000148e7e5981 */ /* 0x0000a4000c1e1100 */
[----:B------:R-:W-:Y:S01]  /*4100*/  ISETP.LT.AND P0, PT, R145, UR22, P0 ;  /* 0x0000001691007c0c */ /* 0x000fe20008701270 */
[----:B0-----:R-:W-:-:S04]  /*4110*/  IMAD.MOV.U32 R142, RZ, RZ, R91 ;  /* 0x000000ffff8e7224 */ /* 0x001fc800078e005b */
[----:B------:R-:W-:Y:S01]  /*4120*/  @!P3 IMAD.MOV R142, RZ, RZ, -R142 ;  /* 0x000000ffff8eb224 */ /* 0x000fe200078e0a8e */
[----:B------:R-:W-:Y:S01]  /*4130*/  IADD3 R91, P3, PT, R92, R179, RZ ;  /* 0x000000b35c5b7210 */ /* 0x000fe20007f7e0ff */
[----:B------:R-:W-:-:S03]  /*4140*/  @!P2 IMAD.MOV R136, RZ, RZ, -R136 ;  /* 0x000000ffff88a224 */ /* 0x000fc600078e0a88 */
[----:B------:R-:W-:Y:S02]  /*4150*/  LEA.HI.X.SX32 R92, R92, R177, 0x1, P3 ;  /* 0x000000b15c5c7211 */ /* 0x000fe400018f0eff */
[----:B------:R-:W-:Y:S02]  /*4160*/  ISETP.GE.AND P3, PT, R127, RZ, PT ;  /* 0x000000ff7f00720c */ /* 0x000fe40003f66270 */
[----:B------:R-:W-:Y:S01]  /*4170*/  ISETP.GE.AND P5, PT, R138, RZ, PT ;  /* 0x000000ff8a00720c */ /* 0x000fe20003fa6270 */
[----:B------:R-:W-:Y:S01]  /*4180*/  @P0 IMAD.MOV.U32 R138, RZ, RZ, R91 ;  /* 0x000000ffff8a0224 */ /* 0x000fe200078e005b */
[----:B------:R-:W-:Y:S01]  /*4190*/  ISETP.GE.AND P2, PT, R139, RZ, PT ;  /* 0x000000ff8b00720c */ /* 0x000fe20003f46270 */
[----:B------:R-:W-:Y:S01]  /*41a0*/  @P0 IMAD.MOV.U32 R139, RZ, RZ, R92 ;  /* 0x000000ffff8b0224 */ /* 0x000fe200078e005c */
[----:B------:R-:W-:Y:S02]  /*41b0*/  PRMT R127, RZ, 0x7610, R127 ;  /* 0x00007610ff7f7816 */ /* 0x000fe4000000007f */
[----:B------:R-:W-:-:S04]  /*41c0*/  LOP3.LUT R143, R108, 0x16, RZ, 0xfc, !PT ;  /* 0x000000166c8f7812 */ /* 0x000fc800078efcff */
[----:B------:R0:W2:Y:S01]  /*41d0*/  @P0 LDG.E.U8 R127, desc[UR20][R138.64] ;  /* 0x000000148a7f0981 */ /* 0x0000a2000c1e1100 */
[----:B------:R-:W-:-:S04]  /*41e0*/  PLOP3.LUT P0, PT, PT, PT, UP1, 0x80, 0x8 ;  /* 0x000000000008781c */ /* 0x000fc80003f0f018 */
[----:B------:R-:W-:Y:S01]  /*41f0*/  ISETP.LT.AND P0, PT, R143, UR22, P0 ;  /* 0x000000168f007c0c */ /* 0x000fe20008701270 */
[----:B0-----:R-:W-:Y:S02]  /*4200*/  IMAD.MOV.U32 R139, RZ, RZ, R132 ;  /* 0x000000ffff8b7224 */ /* 0x001fe400078e0084 */
[----:B------:R-:W-:Y:S02]  /*4210*/  IMAD.MOV.U32 R138, RZ, RZ, R93 ;  /* 0x000000ffff8a7224 */ /* 0x000fe400078e005d */
[----:B------:R-:W-:Y:S01]  /*4220*/  @!P5 IMAD.MOV R139, RZ, RZ, -R139 ;  /* 0x000000ffff8bd224 */ /* 0x000fe200078e0a8b */
[----:B------:R-:W-:Y:S01]  /*4230*/  IADD3 R93, P5, PT, R94, R179, RZ ;  /* 0x000000b35e5d7210 */ /* 0x000fe20007fbe0ff */
[----:B------:R-:W-:-:S03]  /*4240*/  @!P6 IMAD.MOV R138, RZ, RZ, -R138 ;  /* 0x000000ffff8ae224 */ /* 0x000fc600078e0a8a */
[----:B------:R-:W-:Y:S02]  /*4250*/  LEA.HI.X.SX32 R94, R94, R177, 0x1, P5 ;  /* 0x000000b15e5e7211 */ /* 0x000fe400028f0eff */
[----:B------:R-:W-:Y:S01]  /*4260*/  ISETP.GE.AND P5, PT, R128, RZ, PT ;  /* 0x000000ff8000720c */ /* 0x000fe20003fa6270 */
[----:B------:R-:W-:Y:S01]  /*4270*/  @P0 IMAD.MOV.U32 R132, RZ, RZ, R93 ;  /* 0x000000ffff840224 */ /* 0x000fe200078e005d */
[----:B------:R-:W-:Y:S01]  /*4280*/  ISETP.GE.AND P6, PT, R133, RZ, PT ;  /* 0x000000ff8500720c */ /* 0x000fe20003fc6270 */
[----:B------:R-:W-:Y:S01]  /*4290*/  @P0 IMAD.MOV.U32 R133, RZ, RZ, R94 ;  /* 0x000000ffff850224 */ /* 0x000fe200078e005e */
[----:B------:R-:W-:Y:S02]  /*42a0*/  PRMT R128, RZ, 0x7610, R128 ;  /* 0x00007610ff807816 */ /* 0x000fe40000000080 */
[----:B------:R-:W-:-:S04]  /*42b0*/  LOP3.LUT R172, R108, 0x26, RZ, 0xfc, !PT ;  /* 0x000000266cac7812 */ /* 0x000fc800078efcff */
[----:B------:R-:W2:Y:S01]  /*42c0*/  @P0 LDG.E.U8 R128, desc[UR20][R132.64] ;  /* 0x0000001484800981 */ /* 0x000ea2000c1e1100 */
[----:B------:R-:W-:Y:S01]  /*42d0*/  PLOP3.LUT P0, PT, PT, PT, UP1, 0x80, 0x8 ;  /* 0x000000000008781c */ /* 0x000fe20003f0f018 */
[----:B------:R-:W-:Y:S02]  /*42e0*/  IMAD.MOV.U32 R145, RZ, RZ, R129 ;  /* 0x000000ffff917224 */ /* 0x000fe400078e0081 */
[----:B------:R-:W-:Y:S01]  /*42f0*/  @!P4 IMAD.MOV R135, RZ, RZ, -R135 ;  /* 0x000000ffff87c224 */ /* 0x000fe200078e0a87 */
[----:B------:R-:W-:Y:S01]  /*4300*/  ISETP.LT.AND P0, PT, R172, UR22, P0 ;  /* 0x00000016ac007c0c */ /* 0x000fe20008701270 */
[----:B------:R-:W-:Y:S01]  /*4310*/  @!P6 IMAD.MOV R145, RZ, RZ, -R145 ;  /* 0x000000ffff91e224 */ /* 0x000fe200078e0a91 */
[----:B------:R-:W-:Y:S01]  /*4320*/  ISETP.GE.AND P4, PT, R134, RZ, PT ;  /* 0x000000ff8600720c */ /* 0x000fe20003f86270 */
[----:B------:R-:W-:Y:S01]  /*4330*/  IMAD.MOV.U32 R134, RZ, RZ, R95 ;  /* 0x000000ffff867224 */ /* 0x000fe200078e005f */
[----:B------:R-:W-:-:S04]  /*4340*/  IADD3 R95, P6, PT, R96, R179, RZ ;  /* 0x000000b3605f7210 */ /* 0x000fc80007fde0ff */
[----:B------:R-:W-:Y:S01]  /*4350*/  LEA.HI.X.SX32 R96, R96, R177, 0x1, P6 ;  /* 0x000000b160607211 */ /* 0x000fe200030f0eff */
[----:B------:R-:W-:Y:S01]  /*4360*/  @!P2 IMAD.MOV R134, RZ, RZ, -R134 ;  /* 0x000000ffff86a224 */ /* 0x000fe200078e0a86 */
[----:B------:R-:W-:Y:S01]  /*4370*/  ISETP.GE.AND P2, PT, R125, RZ, PT ;  /* 0x000000ff7d00720c */ /* 0x000fe20003f46270 */
[----:B------:R-:W-:Y:S01]  /*4380*/  IMAD.MOV.U32 R143, RZ, RZ, R124 ;  /* 0x000000ffff8f7224 */ /* 0x000fe200078e007c */
[----:B------:R-:W-:Y:S01]  /*4390*/  PRMT R129, RZ, 0x7610, R129 ;  /* 0x00007610ff817816 */ /* 0x000fe20000000081 */
[----:B------:R-:W-:Y:S02]  /*43a0*/  @P0 IMAD.MOV.U32 R124, RZ, RZ, R95 ;  /* 0x000000ffff7c0224 */ /* 0x000fe400078e005f */
[----:B------:R-:W-:Y:S01]  /*43b0*/  @P0 IMAD.MOV.U32 R125, RZ, RZ, R96 ;  /* 0x000000ffff7d0224 */ /* 0x000fe200078e0060 */
[----:B------:R-:W-:-:S04]  /*43c0*/  LOP3.LUT R172, R108, 0x36, RZ, 0xfc, !PT ;  /* 0x000000366cac7812 */ /* 0x000fc800078efcff */
[----:B------:R0:W2:Y:S01]  /*43d0*/  @P0 LDG.E.U8 R129, desc[UR20][R124.64] ;  /* 0x000000147c810981 */ /* 0x0000a2000c1e1100 */
[----:B------:R-:W-:Y:S02]  /*43e0*/  PLOP3.LUT P0, PT, PT, PT, UP1, 0x80, 0x8 ;  /* 0x000000000008781c */ /* 0x000fe40003f0f018 */
[----:B------:R-:W-:Y:S01]  /*43f0*/  ISETP.GE.AND P6, PT, R123, RZ, PT ;  /* 0x000000ff7b00720c */ /* 0x000fe20003fc6270 */
[----:B------:R-:W-:Y:S01]  /*4400*/  IMAD.MOV.U32 R123, RZ, RZ, R118 ;  /* 0x000000ffff7b7224 */ /* 0x000fe200078e0076 */
[----:B------:R-:W-:Y:S01]  /*4410*/  ISETP.LT.AND P0, PT, R172, UR22, P0 ;  /* 0x00000016ac007c0c */ /* 0x000fe20008701270 */
[----:B------:R-:W-:Y:S01]  /*4420*/  @!P4 IMAD.MOV R122, RZ, RZ, -R122 ;  /* 0x000000ffff7ac224 */ /* 0x000fe200078e0a7a */
[----:B------:R-:W-:Y:S01]  /*4430*/  ISETP.GE.AND P4, PT, R97, RZ, PT ;  /* 0x000000ff6100720c */ /* 0x000fe20003f86270 */
[----:B------:R-:W-:Y:S01]  /*4440*/  @!P2 IMAD.MOV R123, RZ, RZ, -R123 ;  /* 0x000000ffff7ba224 */ /* 0x000fe200078e0a7b */
[----:B------:R-:W-:Y:S01]  /*4450*/  IADD3 R97, P2, PT, R98, R179, RZ ;  /* 0x000000b362617210 */ /* 0x000fe20007f5e0ff */
[----:B------:R-:W-:-:S03]  /*4460*/  @!P3 IMAD.MOV R143, RZ, RZ, -R143 ;  /* 0x000000ffff8fb224 */ /* 0x000fc600078e0a8f */
[----:B------:R-:W-:Y:S01]  /*4470*/  LEA.HI.X.SX32 R98, R98, R177, 0x1, P2 ;  /* 0x000000b162627211 */ /* 0x000fe200010f0eff */
[----:B------:R-:W-:Y:S01]  /*4480*/  @!P5 IMAD.MOV R121, RZ, RZ, -R121 ;  /* 0x000000ffff79d224 */ /* 0x000fe200078e0a79 */
[----:B------:R-:W-:Y:S02]  /*4490*/  ISETP.GE.AND P3, PT, R131, RZ, PT ;  /* 0x000000ff8300720c */ /* 0x000fe40003f66270 */
[----:B------:R-:W-:Y:S01]  /*44a0*/  ISETP.GE.AND P5, PT, R119, RZ, PT ;  /* 0x000000ff7700720c */ /* 0x000fe20003fa6270 */
[----:B------:R-:W-:Y:S01]  /*44b0*/  @P0 IMAD.MOV.U32 R118, RZ, RZ, R97 ;  /* 0x000000ffff760224 */ /* 0x000fe200078e0061 */
[----:B------:R-:W-:Y:S01]  /*44c0*/  PRMT R131, RZ, 0x7610, R131 ;  /* 0x00007610ff837816 */ /* 0x000fe20000000083 */
[----:B------:R-:W-:Y:S01]  /*44d0*/  @P0 IMAD.MOV.U32 R119, RZ, RZ, R98 ;  /* 0x000000ffff770224 */ /* 0x000fe200078e0062 */
[----:B0-----:R-:W-:-:S04]  /*44e0*/  LOP3.LUT R124, R108, 0x46, RZ, 0xfc, !PT ;  /* 0x000000466c7c7812 */ /* 0x001fc800078efcff */
[----:B------:R0:W2:Y:S01]  /*44f0*/  @P0 LDG.E.U8 R131, desc[UR20][R118.64] ;  /* 0x0000001476830981 */ /* 0x0000a2000c1e1100 */
[----:B------:R-:W-:Y:S01]  /*4500*/  PLOP3.LUT P0, PT, PT, PT, UP1, 0x80, 0x8 ;  /* 0x000000000008781c */ /* 0x000fe20003f0f018 */
[----:B------:R-:W-:-:S03]  /*4510*/  @!P4 IMAD.MOV R115, RZ, RZ, -R115 ;  /* 0x000000ffff73c224 */ /* 0x000fc600078e0a73 */
[----:B------:R-:W-:Y:S02]  /*4520*/  ISETP.LT.AND P0, PT, R124, UR22, P0 ;  /* 0x000000167c007c0c */ /* 0x000fe40008701270 */
[----:B------:R-:W-:Y:S02]  /*4530*/  ISETP.GE.AND P2, PT, R99, RZ, PT ;  /* 0x000000ff6300720c */ /* 0x000fe40003f46270 */
[----:B------:R-:W-:Y:S01]  /*4540*/  IADD3 R99, P4, PT, R100, R179, RZ ;  /* 0x000000b364637210 */ /* 0x000fe20007f9e0ff */
[----:B0-----:R-:W-:-:S03]  /*4550*/  IMAD.MOV.U32 R118, RZ, RZ, R113 ;  /* 0x000000ffff767224 */ /* 0x001fc600078e0071 */
[----:B------:R-:W-:Y:S01]  /*4560*/  LEA.HI.X.SX32 R100, R100, R177, 0x1, P4 ;  /* 0x000000b164647211 */ /* 0x000fe200020f0eff */
[----:B------:R-:W-:Y:S01]  /*4570*/  @!P3 IMAD.MOV R118, RZ, RZ, -R118 ;  /* 0x000000ffff76b224 */ /* 0x000fe200078e0a76 */
[----:B------:R-:W-:Y:S02]  /*4580*/  ISETP.GE.AND P4, PT, R112, RZ, PT ;  /* 0x000000ff7000720c */ /* 0x000fe40003f86270 */
[----:B------:R-:W-:Y:S01]  /*4590*/  PRMT R132, RZ, 0x7610, R132 ;  /* 0x00007610ff847816 */ /* 0x000fe20000000084 */
[----:B------:R-:W-:Y:S01]  /*45a0*/  @P0 IMAD.MOV.U32 R112, RZ, RZ, R99 ;  /* 0x000000ffff700224 */ /* 0x000fe200078e0063 */
[----:B------:R-:W-:Y:S01]  /*45b0*/  ISETP.GE.AND P3, PT, R116, RZ, PT ;  /* 0x000000ff7400720c */ /* 0x000fe20003f66270 */
[----:B------:R-:W-:Y:S01]  /*45c0*/  @P0 IMAD.MOV.U32 R113, RZ, RZ, R100 ;  /* 0x000000ffff710224 */ /* 0x000fe200078e0064 */
        /* <DEDUP_REMOVED lines=12> */
[----:B------:R-:W-:Y:S01]  /*4690*/  PRMT R133, RZ, 0x7610, R133 ;  /* 0x00007610ff857816 */ /* 0x000fe20000000085 */
[----:B------:R-:W-:Y:S02]  /*46a0*/  @P0 IMAD.MOV.U32 R107, RZ, RZ, R102 ;  /* 0x000000ffff6b0224 */ /* 0x000fe400078e0066 */
[----:B------:R-:W-:Y:S01]  /*46b0*/  @!P6 IMAD.MOV R114, RZ, RZ, -R114 ;  /* 0x000000ffff72e224 */ /* 0x000fe200078e0a72 */
[----:B------:R-:W-:Y:S02]  /*46c0*/  ISETP.GE.AND P6, PT, R117, RZ, PT ;  /* 0x000000ff7500720c */ /* 0x000fe40003fc6270 */
[----:B------:R0:W2:Y:S01]  /*46d0*/  @P0 LDG.E.U8 R133, desc[UR20][R106.64] ;  /* 0x000000146a850981 */ /* 0x0000a2000c1e1100 */
[----:B------:R-:W-:-:S02]  /*46e0*/  PLOP3.LUT P0, PT, PT, PT, UP1, 0x80, 0x8 ;  /* 0x000000000008781c */ /* 0x000fc40003f0f018 */
[----:B------:R-:W-:Y:S01]  /*46f0*/  LOP3.LUT R117, R108, 0x66, RZ, 0xfc, !PT ;  /* 0x000000666c757812 */ /* 0x000fe200078efcff */
[----:B------:R-:W-:-:S03]  /*4700*/  IMAD.MOV.U32 R116, RZ, RZ, R103 ;  /* 0x000000ffff747224 */ /* 0x000fc600078e0067 */
[----:B------:R-:W-:Y:S01]  /*4710*/  ISETP.LT.AND P0, PT, R117, UR22, P0 ;  /* 0x0000001675007c0c */ /* 0x000fe20008701270 */
[----:B------:R-:W-:Y:S01]  /*4720*/  @!P5 IMAD.MOV R116, RZ, RZ, -R116 ;  /* 0x000000ffff74d224 */ /* 0x000fe200078e0a74 */
[----:B------:R-:W-:-:S04]  /*4730*/  IADD3 R103, P5, PT, R104, R179, RZ ;  /* 0x000000b368677210 */ /* 0x000fc80007fbe0ff */
[----:B------:R-:W-:Y:S02]  /*4740*/  LEA.HI.X.SX32 R104, R104, R177, 0x1, P5 ;  /* 0x000000b168687211 */ /* 0x000fe400028f0eff */
[----:B------:R-:W-:Y:S02]  /*4750*/  PRMT R144, RZ, 0x7610, R144 ;  /* 0x00007610ff907816 */ /* 0x000fe40000000090 */
[----:B------:R-:W-:-:S03]  /*4760*/  ISETP.GE.AND P3, PT, R164, RZ, PT ;  /* 0x000000ffa400720c */ /* 0x000fc60003f66270 */
[----:B0-----:R-:W-:Y:S02]  /*4770*/  @P0 IMAD.MOV.U32 R106, RZ, RZ, R103 ;  /* 0x000000ffff6a0224 */ /* 0x001fe400078e0067 */
[----:B------:R-:W-:Y:S01]  /*4780*/  @P0 IMAD.MOV.U32 R107, RZ, RZ, R104 ;  /* 0x000000ffff6b0224 */ /* 0x000fe200078e0068 */
[----:B------:R-:W-:-:S04]  /*4790*/  LOP3.LUT R117, R108, 0x76, RZ, 0xfc, !PT ;  /* 0x000000766c757812 */ /* 0x000fc800078efcff */
[----:B------:R0:W5:Y:S01]  /*47a0*/  @P0 LDG.E.U8 R144, desc[UR20][R106.64] ;  /* 0x000000146a900981 */ /* 0x000162000c1e1100 */
[----:B------:R-:W-:Y:S01]  /*47b0*/  PLOP3.LUT P0, PT, PT, PT, UP1, 0x80, 0x8 ;  /* 0x000000000008781c */ /* 0x000fe20003f0f018 */
[----:B------:R-:W-:-:S03]  /*47c0*/  IMAD.MOV.U32 R108, RZ, RZ, R156 ;  /* 0x000000ffff6c7224 */ /* 0x000fc600078e009c */
[----:B------:R-:W-:Y:S01]  /*47d0*/  ISETP.LT.AND P0, PT, R117, UR22, P0 ;  /* 0x0000001675007c0c */ /* 0x000fe20008701270 */
[----:B------:R-:W-:Y:S01]  /*47e0*/  @!P6 IMAD.MOV R110, RZ, RZ, -R110 ;  /* 0x000000ffff6ee224 */ /* 0x000fe200078e0a6e */
[----:B------:R-:W-:Y:S01]  /*47f0*/  ISETP.GE.AND P6, PT, R163, RZ, PT ;  /* 0x000000ffa300720c */ /* 0x000fe20003fc6270 */
[----:B------:R-:W-:Y:S01]  /*4800*/  @!P3 IMAD.MOV R108, RZ, RZ, -R108 ;  /* 0x000000ffff6cb224 */ /* 0x000fe200078e0a6c */
[C---:B------:R-:W-:Y:S01]  /*4810*/  IADD3 R156, P3, PT, R155.reuse, R179, RZ ;  /* 0x000000b39b9c7210 */ /* 0x040fe20007f7e0ff */
[----:B------:R-:W-:Y:S01]  /*4820*/  @!P2 IMAD.MOV R111, RZ, RZ, -R111 ;  /* 0x000000ffff6fa224 */ /* 0x000fe200078e0a6f */
[----:B------:R-:W-:Y:S02]  /*4830*/  ISETP.GE.AND P2, PT, R168, RZ, PT ;  /* 0x000000ffa800720c */ /* 0x000fe40003f46270 */
[----:B------:R-:W-:Y:S01]  /*4840*/  LEA.HI.X.SX32 R155, R155, R177, 0x1, P3 ;  /* 0x000000b19b9b7211 */ /* 0x000fe200018f0eff */
[----:B------:R-:W-:Y:S01]  /*4850*/  @!P4 IMAD.MOV R109, RZ, RZ, -R109 ;  /* 0x000000ffff6dc224 */ /* 0x000fe200078e0a6d */
[----:B------:R-:W-:-:S02]  /*4860*/  PRMT R147, RZ, 0x7610, R147 ;  /* 0x00007610ff937816 */ /* 0x000fc40000000093 */
[----:B------:R-:W-:Y:S01]  /*4870*/  ISETP.GE.AND P4, PT, R166, RZ, PT ;  /* 0x000000ffa600720c */ /* 0x000fe20003f86270 */
[----:B0-----:R-:W-:Y:S02]  /*4880*/  @P0 IMAD.MOV.U32 R106, RZ, RZ, R156 ;  /* 0x000000ffff6a0224 */ /* 0x001fe400078e009c */
[----:B------:R-:W-:Y:S02]  /*4890*/  @P0 IMAD.MOV.U32 R107, RZ, RZ, R155 ;  /* 0x000000ffff6b0224 */ /* 0x000fe400078e009b */
[----:B------:R-:W-:Y:S01]  /*48a0*/  @!P6 IMAD.MOV R148, RZ, RZ, -R148 ;  /* 0x000000ffff94e224 */ /* 0x000fe200078e0a94 */
[----:B------:R-:W-:Y:S02]  /*48b0*/  ISETP.GE.AND P6, PT, R157, RZ, PT ;  /* 0x000000ff9d00720c */ /* 0x000fe40003fc6270 */
[----:B------:R0:W5:Y:S01]  /*48c0*/  @P0 LDG.E.U8 R147, desc[UR20][R106.64] ;  /* 0x000000146a930981 */ /* 0x000162000c1e1100 */
[----:B------:R-:W-:Y:S01]  /*48d0*/  ISETP.GE.AND P0, PT, R154, RZ, PT ;  /* 0x000000ff9a00720c */ /* 0x000fe20003f06270 */
[----:B------:R-:W-:Y:S01]  /*48e0*/  @!P2 IMAD.MOV R161, RZ, RZ, -R161 ;  /* 0x000000ffffa1a224 */ /* 0x000fe200078e0aa1 */
[----:B------:R-:W-:-:S02]  /*48f0*/  ISETP.GE.AND P5, PT, R162, RZ, PT ;  /* 0x000000ffa200720c */ /* 0x000fc40003fa6270 */
[----:B------:R-:W-:Y:S02]  /*4900*/  ISETP.GE.AND P2, PT, R160, RZ, PT ;  /* 0x000000ffa000720c */ /* 0x000fe40003f46270 */
[----:B------:R-:W-:Y:S01]  /*4910*/  ISETP.GE.AND P3, PT, R159, RZ, PT ;  /* 0x000000ff9f00720c */ /* 0x000fe20003f66270 */
[----:B------:R-:W-:Y:S02]  /*4920*/  @!P4 IMAD.MOV R149, RZ, RZ, -R149 ;  /* 0x000000ffff95c224 */ /* 0x000fe400078e0a95 */
[----:B0-----:R-:W-:Y:S01]  /*4930*/  IMAD.MOV.U32 R106, RZ, RZ, R146 ;  /* 0x000000ffff6a7224 */ /* 0x001fe200078e0092 */
[----:B------:R-:W-:Y:S02]  /*4940*/  ISETP.NE.AND P4, PT, R105, RZ, PT ;  /* 0x000000ff6900720c */ /* 0x000fe40003f85270 */
[----:B------:R-:W-:Y:S01]  /*4950*/  LOP3.LUT R105, RZ, R105, RZ, 0x33, !PT ;  /* 0x00000069ff697212 */ /* 0x000fe200078e33ff */
[----:B------:R-:W-:Y:S01]  /*4960*/  @!P6 IMAD.MOV R106, RZ, RZ, -R106 ;  /* 0x000000ffff6ae224 */ /* 0x000fe200078e0a6a */
[----:B------:R-:W-:Y:S01]  /*4970*/  LEA.HI R117, R225, 0xe, RZ, 0x1a ;  /* 0x0000000ee1757811 */ /* 0x000fe200078fd0ff */
[----:B------:R-:W-:Y:S01]  /*4980*/  @!P0 IMAD.MOV R153, RZ, RZ, -R153 ;  /* 0x000000ffff998224 */ /* 0x000fe200078e0a99 */
[----:B------:R-:W-:-:S02]  /*4990*/  SEL R168, R105, R142, !P4 ;  /* 0x0000008e69a87207 */ /* 0x000fc40006000000 */
[----:B------:R-:W-:Y:S01]  /*49a0*/  PLOP3.LUT P0, PT, PT, PT, UP1, 0x80, 0x8 ;  /* 0x000000000008781c */ /* 0x000fe20003f0f018 */
[----:B------:R-:W-:Y:S01]  /*49b0*/  @!P5 IMAD.MOV R150, RZ, RZ, -R150 ;  /* 0x000000ffff96d224 */ /* 0x000fe200078e0a96 */
[C---:B------:R-:W-:Y:S01]  /*49c0*/  SEL R142, R105.reuse, R161, !P4 ;  /* 0x000000a1698e7207 */ /* 0x040fe20006000000 */
[----:B------:R-:W-:Y:S01]  /*49d0*/  @!P2 IMAD.MOV R151, RZ, RZ, -R151 ;  /* 0x000000ffff97a224 */ /* 0x000fe200078e0a97 */
[----:B------:R-:W-:Y:S01]  /*49e0*/  SEL R161, R105, R106, !P4 ;  /* 0x0000006a69a17207 */ /* 0x000fe20006000000 */
[----:B------:R-:W-:Y:S01]  /*49f0*/  @!P3 IMAD.MOV R152, RZ, RZ, -R152 ;  /* 0x000000ffff98b224 */ /* 0x000fe200078e0a98 */
[C---:B------:R-:W-:Y:S01]  /*4a00*/  ISETP.LT.AND P0, PT, R117.reuse, UR22, P0 ;  /* 0x0000001675007c0c */ /* 0x040fe20008701270 */
[----:B------:R-:W-:Y:S01]  /*4a10*/  IMAD R106, R117, UR12, RZ ;  /* 0x0000000c756a7c24 */ /* 0x000fe2000f8e02ff */
[C---:B------:R-:W-:Y:S02]  /*4a20*/  SEL R154, R105.reuse, R145, !P4 ;  /* 0x00000091699a7207 */ /* 0x040fe40006000000 */
[----:B------:R-:W-:-:S02]  /*4a30*/  SEL R172, R105, R141, !P4 ;  /* 0x0000008d69ac7207 */ /* 0x000fc40006000000 */
[C---:B------:R-:W-:Y:S02]  /*4a40*/  SEL R166, R105.reuse, R136, !P4 ;  /* 0x0000008869a67207 */ /* 0x040fe40006000000 */
[C---:B------:R-:W-:Y:S02]  /*4a50*/  SEL R164, R105.reuse, R137, !P4 ;  /* 0x0000008969a47207 */ /* 0x040fe40006000000 */
[C---:B------:R-:W-:Y:S02]  /*4a60*/  SEL R163, R105.reuse, R138, !P4 ;  /* 0x0000008a69a37207 */ /* 0x040fe40006000000 */
[C---:B------:R-:W-:Y:S02]  /*4a70*/  SEL R162, R105.reuse, R135, !P4 ;  /* 0x0000008769a27207 */ /* 0x040fe40006000000 */
        /* <DEDUP_REMOVED lines=22> */
[----:B------:R-:W-:Y:S02]  /*4be0*/  SEL R153, R105, R140, !P4 ;  /* 0x0000008c69997207 */ /* 0x000fe40006000000 */
[----:B------:R-:W-:-:S04]  /*4bf0*/  IADD3 R105, P2, PT, R106, R179, RZ ;  /* 0x000000b36a697210 */ /* 0x000fc80007f5e0ff */
[----:B------:R-:W-:Y:S01]  /*4c00*/  LEA.HI.X.SX32 R106, R106, R177, 0x1, P2 ;  /* 0x000000b16a6a7211 */ /* 0x000fe200010f0eff */
[----:B------:R-:W-:Y:S01]  /*4c10*/  @P0 IMAD.MOV.U32 R108, RZ, RZ, R105 ;  /* 0x000000ffff6c0224 */ /* 0x000fe200078e0069 */
[----:B------:R-:W-:-:S03]  /*4c20*/  PRMT R140, RZ, 0x7610, R140 ;  /* 0x00007610ff8c7816 */ /* 0x000fc6000000008c */
[----:B------:R-:W-:Y:S01]  /*4c30*/  @P0 IMAD.MOV.U32 R109, RZ, RZ, R106 ;  /* 0x000000ffff6d0224 */ /* 0x000fe200078e006a */
[----:B------:R-:W-:-:S04]  /*4c40*/  LEA.HI R107, R225, 0x1e, RZ, 0x1a ;  /* 0x0000001ee16b7811 */ /* 0x000fc800078fd0ff */
[----:B------:R0:W5:Y:S01]  /*4c50*/  @P0 LDG.E.U8 R140, desc[UR20][R108.64] ;  /* 0x000000146c8c0981 */ /* 0x000162000c1e1100 */
[----:B------:R-:W-:-:S04]  /*4c60*/  PLOP3.LUT P0, PT, PT, PT, UP1, 0x80, 0x8 ;  /* 0x000000000008781c */ /* 0x000fc80003f0f018 */
[C---:B------:R-:W-:Y:S01]  /*4c70*/  ISETP.LT.AND P0, PT, R107.reuse, UR22, P0 ;  /* 0x000000166b007c0c */ /* 0x040fe20008701270 */
[----:B0-----:R-:W-:-:S05]  /*4c80*/  IMAD R108, R107, UR12, RZ ;  /* 0x0000000c6b6c7c24 */ /* 0x001fca000f8e02ff */
[----:B------:R-:W-:-:S04]  /*4c90*/  IADD3 R107, P2, PT, R108, R179, RZ ;  /* 0x000000b36c6b7210 */ /* 0x000fc80007f5e0ff */
[----:B------:R-:W-:-:S03]  /*4ca0*/  LEA.HI.X.SX32 R108, R108, R177, 0x1, P2 ;  /* 0x000000b16c6c7211 */ /* 0x000fc600010f0eff */
[----:B------:R-:W-:Y:S01]  /*4cb0*/  @P0 IMAD.MOV.U32 R110, RZ, RZ, R107 ;  /* 0x000000ffff6e0224 */ /* 0x000fe200078e006b */
[----:B------:R-:W-:Y:S01]  /*4cc0*/  PRMT R149, RZ, 0x7610, R149 ;  /* 0x00007610ff957816 */ /* 0x000fe20000000095 */
        /* <DEDUP_REMOVED lines=41> */
[----:B------:R-:W-:Y:S01]  /*4f60*/  LEA.HI R117, R225, 0x6e, RZ, 0x1a ;  /* 0x0000006ee1757811 */ /* 0x000fe200078fd0ff */
[----:B------:R-:W-:-:S04]  /*4f70*/  @!UP2 UIADD3 UR4, UPT, UPT, -UR5, 0x100000, URZ ;  /* 0x001000000504a890 */ /* 0x000fc8000fffe1ff */
[----:B------:R-:W-:Y:S02]  /*4f80*/  @!UP2 USHF.L.U32 UR5, UR4, 0xb, URZ ;  /* 0x0000000b0405a899 */ /* 0x000fe400080006ff */
[----:B------:R-:W-:Y:S01]  /*4f90*/  @!UP2 USHF.L.U32 UR4, UR4, 0x1, URZ ;  /* 0x000000010404a899 */ /* 0x000fe200080006ff */
[----:B------:R0:W5:Y:S01]  /*4fa0*/  @P0 LDG.E.U8 R121, desc[UR20][R118.64] ;  /* 0x0000001476790981 */ /* 0x000162000c1e1100 */
[----:B------:R-:W-:Y:S01]  /*4fb0*/  PLOP3.LUT P0, PT, PT, PT, UP1, 0x80, 0x8 ;  /* 0x000000000008781c */ /* 0x000fe20003f0f018 */
[----:B------:R-:W-:-:S03]  /*4fc0*/  VOTEU.ALL UP3, P1 ;  /* 0x0000000000ff7886 */ /* 0x000fc60000860000 */
[C---:B------:R-:W-:Y:S01]  /*4fd0*/  ISETP.LT.AND P0, PT, R117.reuse, UR22, P0 ;  /* 0x0000001675007c0c */ /* 0x040fe20008701270 */
[----:B0-----:R-:W-:-:S05]  /*4fe0*/  IMAD R118, R117, UR12, RZ ;  /* 0x0000000c75767c24 */ /* 0x001fca000f8e02ff */
[----:B------:R0:W1:Y:S01]  /*4ff0*/  @!UP3 SYNCS.EXCH.64 URZ, [UR9+0x6008], UR4 ;  /* 0x0060080409ffb5b2 */ /* 0x0000620008000100 */
[C---:B------:R-:W-:Y:S01]  /*5000*/  IADD3 R117, P2, PT, R118.reuse, R179, RZ ;  /* 0x000000b376757210 */ /* 0x040fe20007f5e0ff */
[----:B--2---:R-:W-:Y:S03]  /*5010*/  STS.U8 [R236+UR9], R182 ;  /* 0x000000b6ec007988 */ /* 0x004fe60008000009 */
[----:B------:R-:W-:Y:S01]  /*5020*/  LEA.HI.X.SX32 R118, R118, R177, 0x1, P2 ;  /* 0x000000b176767211 */ /* 0x000fe200010f0eff */
[----:B---3--:R-:W-:Y:S01]  /*5030*/  STS.U8 [R236+UR9+0x200], R189 ;  /* 0x000200bdec007988 */ /* 0x008fe20008000009 */
[----:B------:R-:W-:Y:S02]  /*5040*/  PRMT R119, RZ, 0x7610, R119 ;  /* 0x00007610ff777816 */ /* 0x000fe40000000077 */
[----:B------:R-:W-:Y:S01]  /*5050*/  LEA.HI R125, R225, 0x7e, RZ, 0x1a ;  /* 0x0000007ee17d7811 */ /* 0x000fe200078fd0ff */
[----:B----4-:R-:W-:Y:S01]  /*5060*/  STS.U8 [R236+UR9+0x400], R188 ;  /* 0x000400bcec007988 */ /* 0x010fe20008000009 */
[----:B------:R-:W-:Y:S01]  /*5070*/  @P0 IMAD.MOV.U32 R122, RZ, RZ, R117 ;  /* 0x000000ffff7a0224 */ /* 0x000fe200078e0075 */
[----:B------:R-:W-:Y:S01]  /*5080*/  LOP3.LUT R124, R236, 0x10, RZ, 0x3c, !PT ;  /* 0x00000010ec7c7812 */ /* 0x000fe200078e3cff */
[----:B0-----:R-:W0:Y:S01]  /*5090*/  LDCU UR4, c[0x0][0x3b0] ;  /* 0x00007600ff0477ac */ /* 0x001e220008000800 */
[----:B-----5:R-:W-:Y:S01]  /*50a0*/  STS.U8 [R236+UR9+0x600], R187 ;  /* 0x000600bbec007988 */ /* 0x020fe20008000009 */
[----:B------:R-:W-:-:S03]  /*50b0*/  @P0 IMAD.MOV.U32 R123, RZ, RZ, R118 ;  /* 0x000000ffff7b0224 */ /* 0x000fc600078e0076 */
[----:B------:R-:W-:Y:S04]  /*50c0*/  STS.U8 [R236+UR9+0x800], R186 ;  /* 0x000800baec007988 */ /* 0x000fe80008000009 */
[----:B------:R-:W-:Y:S04]  /*50d0*/  STS.U8 [R236+UR9+0xa00], R201 ;  /* 0x000a00c9ec007988 */ /* 0x000fe80008000009 */
[----:B------:R-:W-:Y:S04]  /*50e0*/  STS.U8 [R236+UR9+0xc00], R200 ;  /* 0x000c00c8ec007988 */ /* 0x000fe80008000009 */
[----:B------:R-:W-:Y:S04]  /*50f0*/  STS.U8 [R236+UR9+0xe00], R199 ;  /* 0x000e00c7ec007988 */ /* 0x000fe80008000009 */
[----:B------:R-:W-:Y:S04]  /*5100*/  STS.U8 [R236+UR9+0x1000], R198 ;  /* 0x001000c6ec007988 */ /* 0x000fe80008000009 */
[----:B------:R-:W-:Y:S04]  /*5110*/  STS.U8 [R236+UR9+0x1200], R213 ;  /* 0x001200d5ec007988 */ /* 0x000fe80008000009 */
[----:B------:R-:W-:Y:S04]  /*5120*/  STS.U8 [R236+UR9+0x1400], R206 ;  /* 0x001400ceec007988 */ /* 0x000fe80008000009 */
[----:B------:R2:W3:Y:S01]  /*5130*/  @P0 LDG.E.U8 R119, desc[UR20][R122.64] ;  /* 0x000000147a770981 */ /* 0x0004e2000c1e1100 */
[----:B------:R-:W-:-:S03]  /*5140*/  PLOP3.LUT P0, PT, PT, PT, UP1, 0x80, 0x8 ;  /* 0x000000000008781c */ /* 0x000fc60003f0f018 */
[----:B------:R-:W-:Y:S01]  /*5150*/  STS.U8 [R236+UR9+0x1600], R205 ;  /* 0x001600cdec007988 */ /* 0x000fe20008000009 */
[----:B------:R-:W-:-:S03]  /*5160*/  ISETP.LT.AND P0, PT, R125, UR22, P0 ;  /* 0x000000167d007c0c */ /* 0x000fc60008701270 */
[----:B------:R-:W-:Y:S01]  /*5170*/  STS.U8 [R236+UR9+0x1800], R204 ;  /* 0x001800ccec007988 */ /* 0x000fe20008000009 */
[----:B--2---:R-:W-:-:S03]  /*5180*/  IMAD R122, R125, UR12, RZ ;  /* 0x0000000c7d7a7c24 */ /* 0x004fc6000f8e02ff */
[----:B------:R-:W-:Y:S04]  /*5190*/  STS.U8 [R236+UR9+0x1a00], R224 ;  /* 0x001a00e0ec007988 */ /* 0x000fe80008000009 */
[----:B------:R-:W-:Y:S04]  /*51a0*/  STS.U8 [R236+UR9+0x1c00], R223 ;  /* 0x001c00dfec007988 */ /* 0x000fe80008000009 */
[----:B------:R-:W-:Y:S01]  /*51b0*/  STS.U8 [R236+UR9+0x1e00], R217 ;  /* 0x001e00d9ec007988 */ /* 0x000fe20008000009 */
[----:B------:R-:W-:-:S03]  /*51c0*/  IADD3 R179, P2, PT, R122, R179, RZ ;  /* 0x000000b37ab37210 */ /* 0x000fc60007f5e0ff */
[----:B------:R-:W-:Y:S04]  /*51d0*/  STS.U8 [R124+UR9+0x80], R222 ;  /* 0x000080de7c007988 */ /* 0x000fe80008000009 */
[----:B------:R-:W-:Y:S04]  /*51e0*/  STS.U8 [R124+UR9+0x280], R211 ;  /* 0x000280d37c007988 */ /* 0x000fe80008000009 */
[----:B------:R-:W-:Y:S04]  /*51f0*/  STS.U8 [R124+UR9+0x480], R221 ;  /* 0x000480dd7c007988 */ /* 0x000fe80008000009 */
[----:B------:R-:W-:Y:S01]  /*5200*/  STS.U8 [R124+UR9+0x680], R219 ;  /* 0x000680db7c007988 */ /* 0x000fe20008000009 */
[----:B------:R-:W-:-:S03]  /*5210*/  LEA.HI.X.SX32 R177, R122, R177, 0x1, P2 ;  /* 0x000000b17ab17211 */ /* 0x000fc600010f0eff */
[----:B------:R-:W-:Y:S04]  /*5220*/  STS.U8 [R124+UR9+0x880], R209 ;  /* 0x000880d17c007988 */ /* 0x000fe80008000009 */
[----:B------:R-:W-:Y:S04]  /*5230*/  STS.U8 [R124+UR9+0xa80], R203 ;  /* 0x000a80cb7c007988 */ /* 0x000fe80008000009 */
[----:B------:R-:W-:Y:S04]  /*5240*/  STS.U8 [R124+UR9+0xc80], R215 ;  /* 0x000c80d77c007988 */ /* 0x000fe80008000009 */
[----:B------:R-:W-:Y:S01]  /*5250*/  STS.U8 [R124+UR9+0xe80], R207 ;  /* 0x000e80cf7c007988 */ /* 0x000fe20008000009 */
[----:B------:R-:W-:-:S03]  /*5260*/  PRMT R122, RZ, 0x7610, R122 ;  /* 0x00007610ff7a7816 */ /* 0x000fc6000000007a */
[----:B------:R-:W-:Y:S01]  /*5270*/  STS.U8 [R124+UR9+0x1080], R197 ;  /* 0x001080c57c007988 */ /* 0x000fe20008000009 */
[----:B------:R-:W-:-:S03]  /*5280*/  @P0 IMAD.MOV.U32 R125, RZ, RZ, R177 ;  /* 0x000000ffff7d0224 */ /* 0x000fc600078e00b1 */
[----:B------:R-:W-:Y:S04]  /*5290*/  STS.U8 [R124+UR9+0x1280], R196 ;  /* 0x001280c47c007988 */ /* 0x000fe80008000009 */
[----:B------:R-:W-:Y:S04]  /*52a0*/  STS.U8 [R124+UR9+0x1480], R208 ;  /* 0x001480d07c007988 */ /* 0x000fe80008000009 */
[----:B------:R2:W-:Y:S02]  /*52b0*/  STS.U8 [R124+UR9+0x1680], R202 ;  /* 0x001680ca7c007988 */ /* 0x0005e40008000009 */
[----:B--2---:R-:W-:-:S05]  /*52c0*/  @P0 IMAD.MOV.U32 R124, RZ, RZ, R179 ;  /* 0x000000ffff7c0224 */ /* 0x004fca00078e00b3 */
[----:B------:R2:W4:Y:S01]  /*52d0*/  @P0 LDG.E.U8 R122, desc[UR20][R124.64] ;  /* 0x000000147c7a0981 */ /* 0x000522000c1e1100 */
[C---:B------:R-:W-:Y:S02]  /*52e0*/  LOP3.LUT R202, R236.reuse, 0x10, RZ, 0x3c, !PT ;  /* 0x00000010ecca7812 */ /* 0x040fe400078e3cff */
[----:B------:R-:W-:-:S03]  /*52f0*/  LOP3.LUT R238, R236, 0x20, RZ, 0x3c, !PT ;  /* 0x00000020ecee7812 */ /* 0x000fc600078e3cff */
[----:B------:R-:W-:Y:S04]  /*5300*/  STS.U8 [R202+UR9+0x1880], R210 ;  /* 0x001880d2ca007988 */ /* 0x000fe80008000009 */
[----:B------:R-:W-:Y:S04]  /*5310*/  STS.U8 [R202+UR9+0x1a80], R195 ;  /* 0x001a80c3ca007988 */ /* 0x000fe80008000009 */
[----:B------:R-:W-:Y:S04]  /*5320*/  STS.U8 [R202+UR9+0x1c80], R194 ;  /* 0x001c80c2ca007988 */ /* 0x000fe80008000009 */
[----:B------:R-:W-:Y:S04]  /*5330*/  STS.U8 [R202+UR9+0x1e80], R193 ;  /* 0x001e80c1ca007988 */ /* 0x000fe80008000009 */
[----:B------:R-:W-:Y:S04]  /*5340*/  STS.U8 [R238+UR9+0x100], R192 ;  /* 0x000100c0ee007988 */ /* 0x000fe80008000009 */
[----:B------:R-:W-:Y:S01]  /*5350*/  STS.U8 [R238+UR9+0x300], R191 ;  /* 0x000300bfee007988 */ /* 0x000fe20008000009 */
[----:B--2---:R-:W-:-:S03]  /*5360*/  IMAD R124, R236, UR13, RZ ;  /* 0x0000000dec7c7c24 */ /* 0x004fc6000f8e02ff */
[----:B------:R-:W-:Y:S04]  /*5370*/  STS.U8 [R238+UR9+0x500], R190 ;  /* 0x000500beee007988 */ /* 0x000fe80008000009 */
[----:B------:R-:W-:Y:S04]  /*5380*/  STS.U8 [R238+UR9+0x700], R185 ;  /* 0x000700b9ee007988 */ /* 0x000fe80008000009 */
[----:B------:R-:W-:Y:S04]  /*5390*/  STS.U8 [R238+UR9+0x900], R184 ;  /* 0x000900b8ee007988 */ /* 0x000fe80008000009 */
[----:B------:R-:W-:Y:S04]  /*53a0*/  STS.U8 [R238+UR9+0xb00], R183 ;  /* 0x000b00b7ee007988 */ /* 0x000fe80008000009 */
[----:B------:R0:W-:Y:S01]  /*53b0*/  STS.U8 [R238+UR9+0xd00], R181 ;  /* 0x000d00b5ee007988 */ /* 0x0001e20008000009 */
[----:B------:R-:W-:-:S03]  /*53c0*/  IADD3 R123, P0, PT, R124, UR18, RZ ;  /* 0x000000127c7b7c10 */ /* 0x000fc6000ff1e0ff */
[----:B------:R-:W-:Y:S04]  /*53d0*/  STS.U8 [R238+UR9+0xf00], R180 ;  /* 0x000f00b4ee007988 */ /* 0x000fe80008000009 */
[----:B------:R-:W-:Y:S01]  /*53e0*/  STS.U8 [R238+UR9+0x1100], R178 ;  /* 0x001100b2ee007988 */ /* 0x000fe20008000009 */
[----:B0-----:R-:W-:-:S03]  /*53f0*/  IMAD R181, R172, UR4, RZ ;  /* 0x00000004acb57c24 */ /* 0x001fc6000f8e02ff */
[----:B------:R-:W-:Y:S04]  /*5400*/  STS.U8 [R238+UR9+0x1300], R176 ;  /* 0x001300b0ee007988 */ /* 0x000fe80008000009 */
[----:B------:R-:W-:Y:S01]  /*5410*/  STS.U8 [R238+UR9+0x1500], R174 ;  /* 0x001500aeee007988 */ /* 0x000fe20008000009 */
[----:B------:R-:W-:-:S03]  /*5420*/  IMAD R189, R166, UR4, RZ ;  /* 0x00000004a6bd7c24 */ /* 0x000fc6000f8e02ff */
[----:B------:R-:W-:Y:S01]  /*5430*/  STS.U8 [R238+UR9+0x1700], R170 ;  /* 0x001700aaee007988 */ /* 0x000fe20008000009 */
[----:B------:R-:W-:Y:S01]  /*5440*/  IMAD R193, R164, UR4, RZ ;  /* 0x00000004a4c17c24 */ /* 0x000fe2000f8e02ff */
[----:B------:R-:W-:Y:S02]  /*5450*/  IADD3 R183, P2, PT, R181, R123, RZ ;  /* 0x0000007bb5b77210 */ /* 0x000fe40007f5e0ff */
[----:B------:R-:W-:Y:S01]  /*5460*/  STS.U8 [R238+UR9+0x1900], R167 ;  /* 0x001900a7ee007988 */ /* 0x000fe20008000009 */
[----:B------:R-:W-:-:S03]  /*5470*/  IMAD R197, R163, UR4, RZ ;  /* 0x00000004a3c57c24 */ /* 0x000fc6000f8e02ff */
[----:B------:R0:W-:Y:S01]  /*5480*/  STS.U8 [R238+UR9+0x1b00], R120 ;  /* 0x001b0078ee007988 */ /* 0x0001e20008000009 */
[----:B------:R-:W-:Y:S01]  /*5490*/  IMAD R206, R159, UR4, RZ ;  /* 0x000000049fce7c24 */ /* 0x000fe2000f8e02ff */
[-C--:B------:R-:W-:Y:S01]  /*54a0*/  IADD3 R195, P4, PT, R193, R123.reuse, RZ ;  /* 0x0000007bc1c37210 */ /* 0x080fe20007f9e0ff */
[----:B------:R-:W-:Y:S01]  /*54b0*/  IMAD R208, R157, UR4, RZ ;  /* 0x000000049dd07c24 */ /* 0x000fe2000f8e02ff */
[----:B------:R-:W-:Y:S01]  /*54c0*/  IADD3 R199, P3, PT, R197, R123, RZ ;  /* 0x0000007bc5c77210 */ /* 0x000fe20007f7e0ff */
[----:B------:R-:W-:Y:S01]  /*54d0*/  IMAD R210, R154, UR4, RZ ;  /* 0x000000049ad27c24 */ /* 0x000fe2000f8e02ff */
[----:B0-----:R-:W-:-:S04]  /*54e0*/  LEA.HI.X.SX32 R120, R124, UR19, 0x1, P0 ;  /* 0x000000137c787c11 */ /* 0x001fc800080f0eff */
[-C--:B------:R-:W-:Y:S02]  /*54f0*/  LEA.HI.X.SX32 R181, R181, R120.reuse, 0x1, P2 ;  /* 0x00000078b5b57211 */ /* 0x080fe400010f0eff */
[-C--:B------:R-:W-:Y:S01]  /*5500*/  IADD3 R191, P2, PT, R189, R123.reuse, RZ ;  /* 0x0000007bbdbf7210 */ /* 0x080fe20007f5e0ff */
[----:B------:R-:W-:Y:S01]  /*5510*/  IMAD R216, R216, UR4, RZ ;  /* 0x00000004d8d87c24 */ /* 0x000fe2000f8e02ff */
[-C--:B------:R-:W-:Y:S01]  /*5520*/  LEA.HI.X.SX32 R193, R193, R120.reuse, 0x1, P4 ;  /* 0x00000078c1c17211 */ /* 0x080fe200020f0eff */
[----:B------:R-:W-:Y:S01]  /*5530*/  IMAD R218, R218, UR4, RZ ;  /* 0x00000004dada7c24 */ /* 0x000fe2000f8e02ff */
[-C--:B------:R-:W-:Y:S01]  /*5540*/  LEA.HI.X.SX32 R189, R189, R120.reuse, 0x1, P2 ;  /* 0x00000078bdbd7211 */ /* 0x080fe200010f0eff */
[----:B------:R-:W-:Y:S01]  /*5550*/  IMAD R220, R220, UR4, RZ ;  /* 0x00000004dcdc7c24 */ /* 0x000fe2000f8e02ff */
[----:B------:R-:W-:Y:S02]  /*5560*/  LEA.HI.X.SX32 R197, R197, R120, 0x1, P3 ;  /* 0x00000078c5c57211 */ /* 0x000fe400018f0eff */
[----:B------:R-:W-:-:S02]  /*5570*/  IADD3 R207, P2, PT, R206, R123, RZ ;  /* 0x0000007bcecf7210 */ /* 0x000fc40007f5e0ff */
[-C--:B------:R-:W-:Y:S02]  /*5580*/  IADD3 R209, P4, PT, R208, R123.reuse, RZ ;  /* 0x0000007bd0d17210 */ /* 0x080fe40007f9e0ff */
        /* <DEDUP_REMOVED lines=15> */
[----:B------:R-:W-:Y:S01]  /*5680*/  LEA.HI.X.SX32 R220, R220, R120, 0x1, P3 ;  /* 0x00000078dcdc7211 */ /* 0x000fe200018f0eff */
[----:B------:R-:W-:Y:S01]  /*5690*/  IMAD R139, R139, UR4, RZ ;  /* 0x000000048b8b7c24 */ /* 0x000fe2000f8e02ff */
[----:B------:R-:W-:-:S02]  /*56a0*/  IADD3 R223, P2, PT, R134, R123, RZ ;  /* 0x0000007b86df7210 */ /* 0x000fc40007f5e0ff */
[-C--:B------:R-:W-:Y:S02]  /*56b0*/  IADD3 R225, P3, PT, R135, R123.reuse, RZ ;  /* 0x0000007b87e17210 */ /* 0x080fe40007f7e0ff */
[-C--:B------:R-:W-:Y:S01]  /*56c0*/  IADD3 R227, P4, PT, R136, R123.reuse, RZ ;  /* 0x0000007b88e37210 */ /* 0x080fe20007f9e0ff */
[----:B------:R-:W-:Y:S01]  /*56d0*/  IMAD R201, R162, UR4, RZ ;  /* 0x00000004a2c97c24 */ /* 0x000fe2000f8e02ff */
[----:B------:R-:W-:Y:S01]  /*56e0*/  LOP3.LUT R200, R236, 0x30, RZ, 0x3c, !PT ;  /* 0x00000030ecc87812 */ /* 0x000fe200078e3cff */
        /* <DEDUP_REMOVED lines=9> */
[-C--:B------:R-:W-:Y:S02]  /*5780*/  IADD3 R231, P3, PT, R138, R123.reuse, RZ ;  /* 0x0000007b8ae77210 */ /* 0x080fe40007f7e0ff */
[-C--:B------:R-:W-:Y:S01]  /*5790*/  IADD3 R233, P4, PT, R139, R123.reuse, RZ ;  /* 0x0000007b8be97210 */ /* 0x080fe20007f9e0ff */
[----:B------:R-:W-:Y:S01]  /*57a0*/  STS.U8 [R238+UR9+0x1d00], R130 ;  /* 0x001d0082ee007988 */ /* 0x000fe20008000009 */
[----:B------:R-:W-:Y:S01]  /*57b0*/  PLOP3.LUT P0, PT, PT, PT, UP1, 0x80, 0x8 ;  /* 0x000000000008781c */ /* 0x000fe20003f0f018 */
[----:B------:R-:W-:Y:S01]  /*57c0*/  IMAD R212, R212, UR4, RZ ;  /* 0x00000004d4d47c24 */ /* 0x000fe2000f8e02ff */
[-C--:B------:R-:W-:Y:S01]  /*57d0*/  LEA.HI.X.SX32 R185, R185, R120.reuse, 0x1, P5 ;  /* 0x00000078b9b97211 */ /* 0x080fe200028f0eff */
[----:B------:R-:W-:Y:S01]  /*57e0*/  STS.U8 [R238+UR9+0x1f00], R126 ;  /* 0x001f007eee007988 */ /* 0x000fe20008000009 */
[-C--:B------:R-:W-:Y:S01]  /*57f0*/  LEA.HI.X.SX32 R228, R137, R120.reuse, 0x1, P2 ;  /* 0x0000007889e47211 */ /* 0x080fe200010f0eff */
[----:B------:R-:W-:Y:S01]  /*5800*/  IMAD R214, R214, UR4, RZ ;  /* 0x00000004d6d67c24 */ /* 0x000fe2000f8e02ff */
[-C--:B------:R-:W-:Y:S01]  /*5810*/  LEA.HI.X.SX32 R230, R138, R120.reuse, 0x1, P3 ;  /* 0x000000788ae67211 */ /* 0x080fe200018f0eff */
[----:B------:R-:W-:Y:S01]  /*5820*/  STS.U8 [R200+UR9+0x180], R127 ;  /* 0x0001807fc8007988 */ /* 0x000fe20008000009 */
[----:B------:R-:W-:Y:S01]  /*5830*/  LEA.HI.X.SX32 R232, R139, R120, 0x1, P4 ;  /* 0x000000788be87211 */ /* 0x000fe200020f0eff */
[----:B------:R-:W-:Y:S01]  /*5840*/  IMAD R145, R145, UR4, RZ ;  /* 0x0000000491917c24 */ /* 0x000fe2000f8e02ff */
[-C--:B------:R-:W-:Y:S01]  /*5850*/  IADD3 R203, P6, PT, R201, R123.reuse, RZ ;  /* 0x0000007bc9cb7210 */ /* 0x080fe20007fde0ff */
[----:B------:R-:W-:Y:S01]  /*5860*/  STS.U8 [R200+UR9+0x580], R128 ;  /* 0x00058080c8007988 */ /* 0x000fe20008000009 */
[----:B------:R-:W-:Y:S01]  /*5870*/  IMAD R146, R146, UR4, RZ ;  /* 0x0000000492927c24 */ /* 0x000fe2000f8e02ff */
[-C--:B------:R-:W-:Y:S01]  /*5880*/  IADD3 R205, P5, PT, R204, R123.reuse, RZ ;  /* 0x0000007bcccd7210 */ /* 0x080fe20007fbe0ff */
[----:B------:R-:W-:Y:S01]  /*5890*/  IMAD R148, R148, UR4, RZ ;  /* 0x0000000494947c24 */ /* 0x000fe2000f8e02ff */
[-C--:B------:R-:W-:Y:S01]  /*58a0*/  IADD3 R235, P2, PT, R141, R123.reuse, RZ ;  /* 0x0000007b8deb7210 */ /* 0x080fe20007f5e0ff */
[----:B------:R-:W-:Y:S01]  /*58b0*/  STS.U8 [R200+UR9+0x980], R129 ;  /* 0x00098081c8007988 */ /* 0x000fe20008000009 */
[----:B------:R-:W-:-:S02]  /*58c0*/  IADD3 R239, P3, PT, R142, R123, RZ ;  /* 0x0000007b8eef7210 */ /* 0x000fc40007f7e0ff */
[-C--:B------:R-:W-:Y:S01]  /*58d0*/  IADD3 R241, P4, PT, R143, R123.reuse, RZ ;  /* 0x0000007b8ff17210 */ /* 0x080fe20007f9e0ff */
[----:B------:R-:W-:Y:S01]  /*58e0*/  STS.U8 [R200+UR9+0xd80], R131 ;  /* 0x000d8083c8007988 */ /* 0x000fe20008000009 */
[----:B------:R-:W-:Y:S01]  /*58f0*/  ISETP.LT.AND P0, PT, R236, UR22, P0 ;  /* 0x00000016ec007c0c */ /* 0x000fe20008701270 */
[----:B------:R-:W-:Y:S01]  /*5900*/  IMAD R248, R248, UR4, RZ ;  /* 0x00000004f8f87c24 */ /* 0x000fe2000f8e02ff */
[-C--:B------:R-:W-:Y:S01]  /*5910*/  LEA.HI.X.SX32 R201, R201, R120.reuse, 0x1, P6 ;  /* 0x00000078c9c97211 */ /* 0x080fe200030f0eff */
[----:B------:R-:W-:Y:S01]  /*5920*/  STS.U8 [R200+UR9+0x1180], R132 ;  /* 0x00118084c8007988 */ /* 0x000fe20008000009 */
[-C--:B------:R-:W-:Y:S01]  /*5930*/  LEA.HI.X.SX32 R204, R204, R120.reuse, 0x1, P5 ;  /* 0x00000078cccc7211 */ /* 0x080fe200028f0eff */
[----:B------:R-:W-:Y:S01]  /*5940*/  IMAD R250, R250, UR4, RZ ;  /* 0x00000004fafa7c24 */ /* 0x000fe2000f8e02ff */
[-C--:B------:R-:W-:Y:S01]  /*5950*/  LEA.HI.X.SX32 R234, R141, R120.reuse, 0x1, P2 ;  /* 0x000000788dea7211 */ /* 0x080fe200010f0eff */
[----:B------:R-:W-:Y:S01]  /*5960*/  STS.U8 [R200+UR9+0x1580], R133 ;  /* 0x00158085c8007988 */ /* 0x000fe20008000009 */
[-C--:B------:R-:W-:Y:S01]  /*5970*/  LEA.HI.X.SX32 R237, R142, R120.reuse, 0x1, P3 ;  /* 0x000000788eed7211 */ /* 0x080fe200018f0eff */
[----:B------:R-:W-:Y:S01]  /*5980*/  IMAD R252, R252, UR4, RZ ;  /* 0x00000004fcfc7c24 */ /* 0x000fe2000f8e02ff */
[----:B------:R-:W-:Y:S01]  /*5990*/  LEA.HI.X.SX32 R240, R143, R120, 0x1, P4 ;  /* 0x000000788ff07211 */ /* 0x000fe200020f0eff */
[----:B------:R-:W-:Y:S01]  /*59a0*/  STS.U8 [R200+UR9+0x1980], R144 ;  /* 0x00198090c8007988 */ /* 0x000fe20008000009 */
[----:B------:R-:W-:Y:S01]  /*59b0*/  IMAD R124, R161, UR4, RZ ;  /* 0x00000004a17c7c24 */ /* 0x000fe2000f8e02ff */
[-C--:B------:R-:W-:Y:S01]  /*59c0*/  IADD3 R213, P6, PT, R212, R123.reuse, RZ ;  /* 0x0000007bd4d57210 */ /* 0x080fe20007fde0ff */
[----:B------:R-:W-:Y:S01]  /*59d0*/  IMAD R125, R153, UR4, RZ ;  /* 0x00000004997d7c24 */ /* 0x000fe2000f8e02ff */
[-C--:B------:R-:W-:Y:S01]  /*59e0*/  IADD3 R215, P5, PT, R214, R123.reuse, RZ ;  /* 0x0000007bd6d77210 */ /* 0x080fe20007fbe0ff */
[----:B------:R-:W-:Y:S01]  /*59f0*/  STS.U8 [R200+UR9+0x1d80], R147 ;  /* 0x001d8093c8007988 */ /* 0x000fe20008000009 */
[----:B------:R-:W-:-:S02]  /*5a00*/  IADD3 R243, P2, PT, R145, R123, RZ ;  /* 0x0000007b91f37210 */ /* 0x000fc40007f5e0ff */
[-C--:B------:R-:W-:Y:S02]  /*5a10*/  IADD3 R245, P3, PT, R146, R123.reuse, RZ ;  /* 0x0000007b92f57210 */ /* 0x080fe40007f7e0ff */
[----:B------:R-:W-:Y:S01]  /*5a20*/  IADD3 R247, P4, PT, R148, R123, RZ ;  /* 0x0000007b94f77210 */ /* 0x000fe20007f9e0ff */
[----:B------:R-:W-:Y:S01]  /*5a30*/  STS.U8 [R200+UR9+0x380], R140 ;  /* 0x0003808cc8007988 */ /* 0x000fe20008000009 */
[-C--:B------:R-:W-:Y:S02]  /*5a40*/  LEA.HI.X.SX32 R212, R212, R120.reuse, 0x1, P6 ;  /* 0x00000078d4d47211 */ /* 0x080fe400030f0eff */
[-C--:B------:R-:W-:Y:S01]  /*5a50*/  LEA.HI.X.SX32 R214, R214, R120.reuse, 0x1, P5 ;  /* 0x00000078d6d67211 */ /* 0x080fe200028f0eff */
[----:B------:R-:W-:Y:S01]  /*5a60*/  STS.U8 [R200+UR9+0x780], R149 ;  /* 0x00078095c8007988 */ /* 0x000fe20008000009 */
[-C--:B------:R-:W-:Y:S02]  /*5a70*/  LEA.HI.X.SX32 R242, R145, R120.reuse, 0x1, P2 ;  /* 0x0000007891f27211 */ /* 0x080fe400010f0eff */
[-C--:B------:R-:W-:Y:S01]  /*5a80*/  LEA.HI.X.SX32 R244, R146, R120.reuse, 0x1, P3 ;  /* 0x0000007892f47211 */ /* 0x080fe200018f0eff */
[----:B------:R-:W-:Y:S01]  /*5a90*/  STS.U8 [R200+UR9+0xb80], R150 ;  /* 0x000b8096c8007988 */ /* 0x000fe20008000009 */
[----:B------:R-:W-:-:S02]  /*5aa0*/  LEA.HI.X.SX32 R246, R148, R120, 0x1, P4 ;  /* 0x0000007894f67211 */ /* 0x000fc400020f0eff */
[-C--:B------:R-:W-:Y:S01]  /*5ab0*/  IADD3 R249, P2, PT, R248, R123.reuse, RZ ;  /* 0x0000007bf8f97210 */ /* 0x080fe20007f5e0ff */
[----:B------:R-:W-:Y:S01]  /*5ac0*/  STS.U8 [R200+UR9+0xf80], R151 ;  /* 0x000f8097c8007988 */ /* 0x000fe20008000009 */
[-C--:B------:R-:W-:Y:S02]  /*5ad0*/  IADD3 R251, P3, PT, R250, R123.reuse, RZ ;  /* 0x0000007bfafb7210 */ /* 0x080fe40007f7e0ff */
[-C--:B------:R-:W-:Y:S01]  /*5ae0*/  IADD3 R198, P4, PT, R252, R123.reuse, RZ ;  /* 0x0000007bfcc67210 */ /* 0x080fe20007f9e0ff */
[----:B------:R-:W-:Y:S01]  /*5af0*/  STS.U8 [R200+UR9+0x1380], R152 ;  /* 0x00138098c8007988 */ /* 0x000fe20008000009 */
[-C--:B------:R-:W-:Y:S02]  /*5b00*/  IADD3 R188, P5, PT, R124, R123.reuse, RZ ;  /* 0x0000007b7cbc7210 */ /* 0x080fe40007fbe0ff */
[----:B------:R-:W-:Y:S01]  /*5b10*/  IADD3 R182, P6, PT, R125, R123, RZ ;  /* 0x0000007b7db67210 */ /* 0x000fe20007fde0ff */
[----:B------:R0:W-:Y:S01]  /*5b20*/  STS.U8 [R200+UR9+0x1780], R121 ;  /* 0x00178079c8007988 */ /* 0x0001e20008000009 */
[----:B------:R-:W-:-:S02]  /*5b30*/  LEA.HI.X.SX32 R248, R248, R120, 0x1, P2 ;  /* 0x00000078f8f87211 */ /* 0x000fc400010f0eff */
[-C--:B------:R-:W-:Y:S02]  /*5b40*/  LEA.HI.X.SX32 R250, R250, R120.reuse, 0x1, P3 ;  /* 0x00000078fafa7211 */ /* 0x080fe400018f0eff */
[-C--:B------:R-:W-:Y:S02]  /*5b50*/  LEA.HI.X.SX32 R252, R252, R120.reuse, 0x1, P4 ;  /* 0x00000078fcfc7211 */ /* 0x080fe400020f0eff */
[-C--:B------:R-:W-:Y:S02]  /*5b60*/  LEA.HI.X.SX32 R196, R124, R120.reuse, 0x1, P5 ;  /* 0x000000787cc47211 */ /* 0x080fe400028f0eff */
[----:B------:R-:W-:Y:S01]  /*5b70*/  LEA.HI.X.SX32 R186, R125, R120, 0x1, P6 ;  /* 0x000000787dba7211 */ /* 0x000fe200030f0eff */
[----:B---3--:R2:W-:Y:S01]  /*5b80*/  STS.U8 [R200+UR9+0x1b80], R119 ;  /* 0x001b8077c8007988 */ /* 0x0085e20008000009 */
[----:B------:R-:W-:Y:S02]  /*5b90*/  @P0 IMAD.MOV.U32 R120, RZ, RZ, R183 ;  /* 0x000000ffff780224 */ /* 0x000fe400078e00b7 */
[----:B0-----:R-:W-:Y:S01]  /*5ba0*/  @P0 IMAD.MOV.U32 R121, RZ, RZ, R181 ;  /* 0x000000ffff790224 */ /* 0x001fe200078e00b5 */
[----:B--2---:R-:W-:Y:S01]  /*5bb0*/  PRMT R119, RZ, 0x7610, R119 ;  /* 0x00007610ff777816 */ /* 0x004fe20000000077 */
[----:B------:R-:W-:-:S05]  /*5bc0*/  @P0 IMAD.MOV.U32 R123, RZ, RZ, R208 ;  /* 0x000000ffff7b0224 */ /* 0x000fca00078e00d0 */
[----:B------:R0:W2:Y:S02]  /*5bd0*/  @P0 LDG.E.U8 R119, desc[UR20][R120.64] ;  /* 0x0000001478770981 */ /* 0x0000a4000c1e1100 */
[----:B0-----:R-:W-:Y:S02]  /*5be0*/  PRMT R121, RZ, 0x7610, R121 ;  /* 0x00007610ff797816 */ /* 0x001fe40000000079 */
[----:B------:R-:W-:Y:S01]  /*5bf0*/  PRMT R120, RZ, 0x7610, R120 ;  /* 0x00007610ff787816 */ /* 0x000fe20000000078 */
[----:B----4-:R0:W-:Y:S02]  /*5c00*/  STS.U8 [R200+UR9+0x1f80], R122 ;  /* 0x001f807ac8007988 */ /* 0x0101e40008000009 */
[----:B0-----:R-:W-:-:S05]  /*5c10*/  @P0 IMAD.MOV.U32 R122, RZ, RZ, R209 ;  /* 0x000000ffff7a0224 */ /* 0x001fca00078e00d1 */
[----:B------:R0:W3:Y:S02]  /*5c20*/  @P0 LDG.E.U8 R121, desc[UR20][R122.64] ;  /* 0x000000147a790981 */ /* 0x0000e4000c1e1100 */
[----:B0-----:R-:W-:Y:S02]  /*5c30*/  @P0 IMAD.MOV.U32 R122, RZ, RZ, R225 ;  /* 0x000000ffff7a0224 */ /* 0x001fe400078e00e1 */
[----:B------:R-:W-:-:S05]  /*5c40*/  @P0 IMAD.MOV.U32 R123, RZ, RZ, R224 ;  /* 0x000000ffff7b0224 */ /* 0x000fca00078e00e0 */
[----:B------:R0:W4:Y:S02]  /*5c50*/  @P0 LDG.E.U8 R120, desc[UR20][R122.64] ;  /* 0x000000147a780981 */ /* 0x000124000c1e1100 */
[----:B0-----:R-:W-:Y:S02]  /*5c60*/  @P0 IMAD.MOV.U32 R122, RZ, RZ, R243 ;  /* 0x000000ffff7a0224 */ /* 0x001fe400078e00f3 */
[----:B------:R-:W-:Y:S01]  /*5c70*/  @P0 IMAD.MOV.U32 R123, RZ, RZ, R242 ;  /* 0x000000ffff7b0224 */ /* 0x000fe200078e00f2 */
[----:B--2---:R0:W-:Y:S02]  /*5c80*/  STS.U8 [R236+UR9+0x4000], R119 ;  /* 0x00400077ec007988 */ /* 0x0041e40008000009 */
[----:B0-----:R-:W-:-:S06]  /*5c90*/  PRMT R119, RZ, 0x7610, R119 ;  /* 0x00007610ff777816 */ /* 0x001fcc0000000077 */
[----:B------:R0:W2:Y:S02]  /*5ca0*/  @P0 LDG.E.U8 R119, desc[UR20][R122.64] ;  /* 0x000000147a770981 */ /* 0x0000a4000c1e1100 */
[----:B0-----:R-:W-:Y:S02]  /*5cb0*/  @P0 IMAD.MOV.U32 R122, RZ, RZ, R187 ;  /* 0x000000ffff7a0224 */ /* 0x001fe400078e00bb */
[----:B------:R-:W-:Y:S01]  /*5cc0*/  @P0 IMAD.MOV.U32 R123, RZ, RZ, R185 ;  /* 0x000000ffff7b0224 */ /* 0x000fe200078e00b9 */
[----:B---3--:R-:W-:Y:S04]  /*5cd0*/  STS.U8 [R236+UR9+0x4400], R121 ;  /* 0x00440079ec007988 */ /* 0x008fe80008000009 */
[----:B----4-:R0:W-:Y:S02]  /*5ce0*/  STS.U8 [R236+UR9+0x4800], R120 ;  /* 0x00480078ec007988 */ /* 0x0101e40008000009 */
[----:B0-----:R-:W-:-:S06]  /*5cf0*/  PRMT R120, RZ, 0x7610, R120 ;  /* 0x00007610ff787816 */ /* 0x001fcc0000000078 */
[----:B------:R0:W3:Y:S02]  /*5d00*/  @P0 LDG.E.U8 R120, desc[UR20][R122.64] ;  /* 0x000000147a780981 */ /* 0x0000e4000c1e1100 */
[----:B0-----:R-:W-:Y:S02]  /*5d10*/  @P0 IMAD.MOV.U32 R122, RZ, RZ, R211 ;  /* 0x000000ffff7a0224 */ /* 0x001fe400078e00d3 */
[----:B------:R-:W-:Y:S01]  /*5d20*/  @P0 IMAD.MOV.U32 R123, RZ, RZ, R210 ;  /* 0x000000ffff7b0224 */ /* 0x000fe200078e00d2 */
[----:B--2---:R0:W-:Y:S02]  /*5d30*/  STS.U8 [R236+UR9+0x4c00], R119 ;  /* 0x004c0077ec007988 */ /* 0x0041e40008000009 */
[----:B0-----:R-:W-:-:S06]  /*5d40*/  PRMT R119, RZ, 0x7610, R119 ;  /* 0x00007610ff777816 */ /* 0x001fcc0000000077 */
[----:B------:R0:W2:Y:S02]  /*5d50*/  @P0 LDG.E.U8 R119, desc[UR20][R122.64] ;  /* 0x000000147a770981 */ /* 0x0000a4000c1e1100 */
[----:B0-----:R-:W-:Y:S02]  /*5d60*/  @P0 IMAD.MOV.U32 R122, RZ, RZ, R227 ;  /* 0x000000ffff7a0224 */ /* 0x001fe400078e00e3 */
[----:B------:R-:W-:Y:S01]  /*5d70*/  @P0 IMAD.MOV.U32 R123, RZ, RZ, R226 ;  /* 0x000000ffff7b0224 */ /* 0x000fe200078e00e2 */
[----:B---3--:R0:W-:Y:S02]  /*5d80*/  STS.U8 [R202+UR9+0x4080], R120 ;  /* 0x00408078ca007988 */ /* 0x0081e40008000009 */
        /* <DEDUP_REMOVED lines=51> */
[----:B------:R0:W3:Y:S01]  /*60c0*/  @P0 LDG.E.U8 R120, desc[UR20][R122.64] ;  /* 0x000000147a780981 */ /* 0x0000e2000c1e1100 */
[----:B------:R-:W-:Y:S01]  /*60d0*/  @P0 IMAD.MOV.U32 R121, RZ, RZ, R216 ;  /* 0x000000ffff790224 */ /* 0x000fe200078e00d8 */
[----:B0-----:R-:W-:Y:S02]  /*60e0*/  LOP3.LUT R122, R236, 0x40, RZ, 0x3c, !PT ;  /* 0x00000040ec7a7812 */ /* 0x001fe400078e3cff */
[----:B--2---:R0:W-:Y:S02]  /*60f0*/  STS.U8 [R200+UR9+0x4d80], R119 ;  /* 0x004d8077c8007988 */ /* 0x0041e40008000009 */
[----:B0-----:R-:W-:Y:S02]  /*6100*/  PRMT R119, RZ, 0x7610, R119 ;  /* 0x00007610ff777816 */ /* 0x001fe40000000077 */
[----:B---3--:R0:W-:Y:S02]  /*6110*/  STS.U8 [R122+UR9+0x4200], R120 ;  /* 0x004200787a007988 */ /* 0x0081e40008000009 */
[----:B0-----:R-:W-:-:S05]  /*6120*/  @P0 IMAD.MOV.U32 R120, RZ, RZ, R217 ;  /* 0x000000ffff780224 */ /* 0x001fca00078e00d9 */
[----:B------:R0:W2:Y:S02]  /*6130*/  @P0 LDG.E.U8 R119, desc[UR20][R120.64] ;  /* 0x0000001478770981 */ /* 0x0000a4000c1e1100 */
[----:B0-----:R-:W-:Y:S02]  /*6140*/  @P0 IMAD.MOV.U32 R120, RZ, RZ, R233 ;  /* 0x000000ffff780224 */ /* 0x001fe400078e00e9 */
[----:B------:R-:W-:Y:S01]  /*6150*/  @P0 IMAD.MOV.U32 R121, RZ, RZ, R232 ;  /* 0x000000ffff790224 */ /* 0x000fe200078e00e8 */
[----:B--2---:R0:W-:Y:S02]  /*6160*/  STS.U8 [R122+UR9+0x4600], R119 ;  /* 0x004600777a007988 */ /* 0x0041e40008000009 */
[----:B0-----:R-:W-:-:S06]  /*6170*/  PRMT R119, RZ, 0x7610, R119 ;  /* 0x00007610ff777816 */ /* 0x001fcc0000000077 */
[----:B------:R0:W2:Y:S02]  /*6180*/  @P0 LDG.E.U8 R119, desc[UR20][R120.64] ;  /* 0x0000001478770981 */ /* 0x0000a4000c1e1100 */
[----:B0-----:R-:W-:Y:S02]  /*6190*/  @P0 IMAD.MOV.U32 R120, RZ, RZ, R251 ;  /* 0x000000ffff780224 */ /* 0x001fe400078e00fb */
[----:B------:R-:W-:Y:S01]  /*61a0*/  @P0 IMAD.MOV.U32 R121, RZ, RZ, R250 ;  /* 0x000000ffff790224 */ /* 0x000fe200078e00fa */
[----:B--2---:R0:W-:Y:S02]  /*61b0*/  STS.U8 [R122+UR9+0x4a00], R119 ;  /* 0x004a00777a007988 */ /* 0x0041e40008000009 */
[----:B0-----:R-:W-:-:S06]  /*61c0*/  PRMT R119, RZ, 0x7610, R119 ;  /* 0x00007610ff777816 */ /* 0x001fcc0000000077 */
[----:B------:R0:W2:Y:S01]  /*61d0*/  @P0 LDG.E.U8 R119, desc[UR20][R120.64] ;  /* 0x0000001478770981 */ /* 0x0000a2000c1e1100 */
[----:B------:R-:W-:Y:S01]  /*61e0*/  @P0 IMAD.MOV.U32 R123, RZ, RZ, R201 ;  /* 0x000000ffff7b0224 */ /* 0x000fe200078e00c9 */
[----:B0-----:R-:W-:Y:S02]  /*61f0*/  PRMT R120, RZ, 0x7610, R120 ;  /* 0x00007610ff787816 */ /* 0x001fe40000000078 */
[----:B--2---:R0:W-:Y:S02]  /*6200*/  STS.U8 [R122+UR9+0x4e00], R119 ;  /* 0x004e00777a007988 */ /* 0x0041e40008000009 */
[----:B0-----:R-:W-:-:S05]  /*6210*/  @P0 IMAD.MOV.U32 R122, RZ, RZ, R203 ;  /* 0x000000ffff7a0224 */ /* 0x001fca00078e00cb */
[----:B------:R-:W2:Y:S01]  /*6220*/  @P0 LDG.E.U8 R120, desc[UR20][R122.64] ;  /* 0x000000147a780981 */ /* 0x000ea2000c1e1100 */
[----:B------:R-:W-:Y:S01]  /*6230*/  LOP3.LUT R124, R236, 0x50, RZ, 0x3c, !PT ;  /* 0x00000050ec7c7812 */ /* 0x000fe200078e3cff */
[----:B------:R-:W-:Y:S01]  /*6240*/  @P0 IMAD.MOV.U32 R121, RZ, RZ, R218 ;  /* 0x000000ffff790224 */ /* 0x000fe200078e00da */
[----:B------:R-:W-:-:S03]  /*6250*/  PRMT R119, RZ, 0x7610, R119 ;  /* 0x00007610ff777816 */ /* 0x000fc60000000077 */
[----:B--2---:R0:W-:Y:S02]  /*6260*/  STS.U8 [R124+UR9+0x4280], R120 ;  /* 0x004280787c007988 */ /* 0x0041e40008000009 */
[----:B0-----:R-:W-:-:S05]  /*6270*/  @P0 IMAD.MOV.U32 R120, RZ, RZ, R219 ;  /* 0x000000ffff780224 */ /* 0x001fca00078e00db */
[----:B------:R0:W2:Y:S02]  /*6280*/  @P0 LDG.E.U8 R119, desc[UR20][R120.64] ;  /* 0x0000001478770981 */ /* 0x0000a4000c1e1100 */
[----:B0-----:R-:W-:Y:S02]  /*6290*/  @P0 IMAD.MOV.U32 R120, RZ, RZ, R235 ;  /* 0x000000ffff780224 */ /* 0x001fe400078e00eb */
[----:B------:R-:W-:Y:S01]  /*62a0*/  @P0 IMAD.MOV.U32 R121, RZ, RZ, R234 ;  /* 0x000000ffff790224 */ /* 0x000fe200078e00ea */
[----:B--2---:R0:W-:Y:S02]  /*62b0*/  STS.U8 [R124+UR9+0x4680], R119 ;  /* 0x004680777c007988 */ /* 0x0041e40008000009 */
[----:B0-----:R-:W-:-:S06]  /*62c0*/  PRMT R119, RZ, 0x7610, R119 ;  /* 0x00007610ff777816 */ /* 0x001fcc0000000077 */
[----:B------:R0:W2:Y:S01]  /*62d0*/  @P0 LDG.E.U8 R119, desc[UR20][R120.64] ;  /* 0x0000001478770981 */ /* 0x0000a2000c1e1100 */
[----:B------:R-:W-:Y:S02]  /*62e0*/  @P0 IMAD.MOV.U32 R122, RZ, RZ, R205 ;  /* 0x000000ffff7a0224 */ /* 0x000fe400078e00cd */
[----:B------:R-:W-:Y:S02]  /*62f0*/  @P0 IMAD.MOV.U32 R123, RZ, RZ, R204 ;  /* 0x000000ffff7b0224 */ /* 0x000fe400078e00cc */
[----:B0-----:R-:W-:Y:S02]  /*6300*/  @P0 IMAD.MOV.U32 R120, RZ, RZ, R198 ;  /* 0x000000ffff780224 */ /* 0x001fe400078e00c6 */
[----:B------:R-:W-:Y:S01]  /*6310*/  @P0 IMAD.MOV.U32 R121, RZ, RZ, R252 ;  /* 0x000000ffff790224 */ /* 0x000fe200078e00fc */
[----:B--2---:R0:W-:Y:S02]  /*6320*/  STS.U8 [R124+UR9+0x4a80], R119 ;  /* 0x004a80777c007988 */ /* 0x0041e40008000009 */
[----:B0-----:R-:W-:-:S06]  /*6330*/  PRMT R119, RZ, 0x7610, R119 ;  /* 0x00007610ff777816 */ /* 0x001fcc0000000077 */
[----:B------:R0:W2:Y:S02]  /*6340*/  @P0 LDG.E.U8 R119, desc[UR20][R120.64] ;  /* 0x0000001478770981 */ /* 0x0000a4000c1e1100 */
[----:B0-----:R-:W-:-:S06]  /*6350*/  PRMT R120, RZ, 0x7610, R120 ;  /* 0x00007610ff787816 */ /* 0x001fcc0000000078 */
[----:B------:R-:W3:Y:S01]  /*6360*/  @P0 LDG.E.U8 R120, desc[UR20][R122.64] ;  /* 0x000000147a780981 */ /* 0x000ee2000c1e1100 */
[----:B------:R-:W-:-:S03]  /*6370*/  @P0 IMAD.MOV.U32 R121, RZ, RZ, R220 ;  /* 0x000000ffff790224 */ /* 0x000fc600078e00dc */
[----:B--2---:R0:W-:Y:S02]  /*6380*/  STS.U8 [R124+UR9+0x4e80], R119 ;  /* 0x004e80777c007988 */ /* 0x0041e40008000009 */
[----:B0-----:R-:W-:Y:S02]  /*6390*/  LOP3.LUT R124, R236, 0x60, RZ, 0x3c, !PT ;  /* 0x00000060ec7c7812 */ /* 0x001fe400078e3cff */
[----:B------:R-:W-:-:S03]  /*63a0*/  PRMT R119, RZ, 0x7610, R119 ;  /* 0x00007610ff777816 */ /* 0x000fc60000000077 */
[----:B---3--:R0:W-:Y:S02]  /*63b0*/  STS.U8 [R124+UR9+0x4300], R120 ;  /* 0x004300787c007988 */ /* 0x0081e40008000009 */
        /* <DEDUP_REMOVED lines=32> */
[----:B------:R-:W2:Y:S04]  /*65c0*/  @P0 LDG.E.U8 R119, desc[UR20][R120.64] ;  /* 0x0000001478770981 */ /* 0x000ea8000c1e1100 */
[----:B------:R0:W-:Y:S04]  /*65d0*/  STL [R1], R198 ;  /* 0x000000c601007387 */ /* 0x0001e80000100800 */
[----:B------:R0:W-:Y:S04]  /*65e0*/  STL [R1+0x8], R188 ;  /* 0x000008bc01007387 */ /* 0x0001e80000100800 */
[----:B------:R0:W-:Y:S04]  /*65f0*/  STL [R1+0x10], R182 ;  /* 0x000010b601007387 */ /* 0x0001e80000100800 */
[----:B------:R0:W-:Y:S04]  /*6600*/  STL [R1+0x4], R196 ;  /* 0x000004c401007387 */ /* 0x0001e80000100800 */
[----:B------:R0:W-:Y:S01]  /*6610*/  STL [R1+0xc], R186 ;  /* 0x00000cba01007387 */ /* 0x0001e20000100800 */
[----:B------:R-:W-:-:S04]  /*6620*/  UISETP.NE.U32.AND UP1, UPT, UR7, URZ, UPT ;  /* 0x000000ff0700728c */ /* 0x000fc8000bf25070 */
[----:B------:R-:W-:Y:S02]  /*6630*/  UISETP.LT.OR UP3, UPT, UR24, 0x80, UP1 ;  /* 0x000000801800788c */ /* 0x000fe40008f61670 */
[----:B------:R-:W-:Y:S01]  /*6640*/  UISETP.GE.AND UP2, UPT, UR24, 0x100, UPT ;  /* 0x000001001800788c */ /* 0x000fe2000bf46270 */
[----:B--2---:R0:W-:Y:S01]  /*6650*/  STS.U8 [R124+UR9+0x4f80], R119 ;  /* 0x004f80777c007988 */ /* 0x0041e20008000009 */
[----:B-1----:R1:W-:Y:S06]  /*6660*/  MEMBAR.ALL.CTA ;  /* 0x0000000000007992 */ /* 0x0023ec0000008000 */
[----:B-1----:R-:W1:Y:S02]  /*6670*/  FENCE.VIEW.ASYNC.S ;  /* 0x00000000000073c6 */ /* 0x002e640000000000 */
[----:B-1----:R-:W-:Y:S06]  /*6680*/  BAR.SYNC.DEFER_BLOCKING 0x0 ;  /* 0x0000000000007b1d */ /* 0x002fec0000010000 */
[----:B------:R-:W-:Y:S05]  /*6690*/  BRA.U UP3, `(.L_x_6) ;  /* 0x0000000103847547 */ /* 0x000fea000b800000 */
[----:B------:R-:W-:Y:S02]  /*66a0*/  UIADD3 UR4, UPT, UPT, UR9, 0x4000, URZ ;  /* 0x0000400009047890 */ /* 0x000fe4000fffe0ff */
[----:B------:R-:W-:Y:S02]  /*66b0*/  USHF.R.U32.HI UR14, URZ, 0x4, UR9 ;  /* 0x00000004ff0e7899 */ /* 0x000fe40008011609 */
[----:B------:R-:W-:Y:S02]  /*66c0*/  USHF.R.U32.HI UR4, URZ, 0x4, UR4 ;  /* 0x00000004ff047899 */ /* 0x000fe40008011604 */
[----:B------:R-:W-:Y:S02]  /*66d0*/  USGXT.U32 UR14, UR14, 0xe ;  /* 0x0000000e0e0e789a */ /* 0x000fe40008000000 */
[----:B------:R-:W-:Y:S02]  /*66e0*/  USGXT.U32 UR16, UR4, 0xe ;  /* 0x0000000e0410789a */ /* 0x000fe40008000000 */
[----:B------:R-:W-:-:S02]  /*66f0*/  UIADD3 UR34, UP3, UPT, UR14, 0x80, URZ ;  /* 0x000000800e227890 */ /* 0x000fc4000ff7e0ff */
[----:B------:R-:W-:Y:S01]  /*6700*/  UIADD3 UR32, UP4, UPT, UR16, 0x2, URZ ;  /* 0x0000000210207890 */ /* 0x000fe2000ff9e0ff */
[----:B------:R-:W-:Y:S01]  /*6710*/  UMOV UR4, URZ ;  /* 0x000000ff00047c82 */ /* 0x000fe20008000000 */
[----:B------:R-:W-:Y:S01]  /*6720*/  UMOV UR36, 0x0 ;  /* 0x0000000000247882 */ /* 0x000fe20000000000 */
[----:B------:R-:W-:Y:S02]  /*6730*/  UIADD3.X UR35, UPT, UPT, UR4, -0x7fffbfe0, URZ, UP3, !UPT ;  /* 0x8000402004237890 */ /* 0x000fe40009ffe4ff */
[----:B------:R-:W-:Y:S02]  /*6740*/  UIADD3.X UR33, UPT, UPT, UR4, 0x40004040, URZ, UP4, !UPT ;  /* 0x4000404004217890 */ /* 0x000fe4000a7fe4ff */
[----:B------:R-:W-:Y:S02]  /*6750*/  UIADD3.64 UR18, UPT, UPT, UR34, 0x80, URZ ;  /* 0x0000008022127897 */ /* 0x000fe4000fffe0ff */
[----:B------:R-:W-:Y:S02]  /*6760*/  UIADD3.64 UR26, UPT, UPT, UR32, 0x2, URZ ;  /* 0x00000002201a7897 */ /* 0x000fe4000fffe0ff */
[----:B------:R-:W-:-:S02]  /*6770*/  UIADD3.64 UR28, UPT, UPT, UR34, 0x100, URZ ;  /* 0x00000100221c7897 */ /* 0x000fc4000fffe0ff */
[----:B------:R-:W-:Y:S01]  /*6780*/  UIADD3.64 UR30, UPT, UPT, UR32, 0x4, URZ ;  /* 0x00000004201e7897 */ /* 0x000fe2000fffe0ff */
[----:B------:R-:W-:Y:S01]  /*6790*/  UMOV UR37, 0x4088490 ;  /* 0x0408849000257882 */ /* 0x000fe20000000000 */
[----:B------:R-:W-:Y:S01]  /*67a0*/  UMOV UR15, 0x80004020 ;  /* 0x80004020000f7882 */ /* 0x000fe20000000000 */
[----:B------:R-:W-:Y:S01]  /*67b0*/  UMOV UR17, 0x40004040 ;  /* 0x4000404000117882 */ /* 0x000fe20000000000 */
[----:B------:R-:W-:Y:S01]  /*67c0*/  UMOV UR38, 0x0 ;  /* 0x0000000000267882 */ /* 0x000fe20000000000 */
[----:B------:R-:W-:Y:S01]  /*67d0*/  UMOV UR39, 0x4088490 ;  /* 0x0408849000277882 */ /* 0x000fe20000000000 */
[----:B------:R-:W-:Y:S01]  /*67e0*/  UMOV UR40, 0x0 ;  /* 0x0000000000287882 */ /* 0x000fe20000000000 */
[----:B------:R-:W-:Y:S01]  /*67f0*/  UMOV UR41, 0x4088490 ;  /* 0x0408849000297882 */ /* 0x000fe20000000000 */
[----:B------:R-:W-:Y:S01]  /*6800*/  UMOV UR4, UR6 ;  /* 0x0000000600047c82 */ /* 0x000fe20008000000 */
[----:B------:R-:W-:Y:S01]  /*6810*/  UMOV UR5, URZ ;  /* 0x000000ff00057c82 */ /* 0x000fe20008000000 */
[----:B------:R1:W-:Y:S01]  /*6820*/  UTCQMMA gdesc[UR14], gdesc[UR16], tmem[UR8], tmem[UR36], idesc[UR37], !UPT ;  /* 0x00ff24100e0075ea */ /* 0x0003e2000f800308 */
[----:B------:R-:W-:Y:S01]  /*6830*/  UMOV UR42, 0x0 ;  /* 0x00000000002a7882 */ /* 0x000fe20000000000 */
[----:B------:R-:W-:Y:S01]  /*6840*/  UMOV UR43, 0x4088490 ;  /* 0x04088490002b7882 */ /* 0x000fe20000000000 */
[----:B------:R1:W-:Y:S01]  /*6850*/  UTCQMMA gdesc[UR34], gdesc[UR32], tmem[UR8], tmem[UR38], idesc[UR39], UPT ;  /* 0x00ff2620220075ea */ /* 0x0003e2000b800308 */
[----:B------:R-:W-:Y:S01]  /*6860*/  UMOV UR4, UR4 ;  /* 0x0000000400047c82 */ /* 0x000fe20008000000 */
[----:B------:R1:W-:Y:S01]  /*6870*/  UTCQMMA gdesc[UR18], gdesc[UR26], tmem[UR8], tmem[UR40], idesc[UR41], UPT ;  /* 0x00ff281a120075ea */ /* 0x0003e2000b800308 */
[----:B------:R1:W-:Y:S01]  /*6880*/  UTCQMMA gdesc[UR28], gdesc[UR30], tmem[UR8], tmem[UR42], idesc[UR43], UPT ;  /* 0x00ff2a1e1c0075ea */ /* 0x0003e2000b800308 */
[----:B------:R1:W-:Y:S01]  /*6890*/  UTCBAR [UR4], URZ ;  /* 0x000000ff040073e9 */ /* 0x0003e200080000ff */
[----:B------:R-:W-:Y:S01]  /*68a0*/  NOP ;  /* 0x0000000000007918 */ /* 0x000fe20000000000 */
.L_x_6:
[----:B-1----:R-:W-:Y:S01]  /*68b0*/  UMOV UR4, URZ ;  /* 0x000000ff00047c82 */ /* 0x002fe20008000000 */
[----:B------:R-:W-:Y:S05]  /*68c0*/  BRA.U !UP2, `(.L_x_7) ;  /* 0x000000410ac47547 */ /* 0x000fea000b800000 */
[----:B------:R-:W-:Y:S01]  /*68d0*/  USHF.L.U32 UR11, UR12, 0x7, URZ ;  /* 0x000000070c0b7899 */ /* 0x000fe200080006ff */
[----:B0-----:R-:W-:Y:S01]  /*68e0*/  IMAD.MOV.U32 R119, RZ, RZ, RZ ;  /* 0x000000ffff777224 */ /* 0x001fe200078e00ff */
[----:B------:R-:W-:Y:S02]  /*68f0*/  USHF.L.U32 UR18, UR13, 0x7, URZ ;  /* 0x000000070d127899 */ /* 0x000fe400080006ff */
[----:B------:R-:W-:Y:S02]  /*6900*/  USHF.R.S32.HI UR7, URZ, 0x1f, UR24 ;  /* 0x0000001fff077899 */ /* 0x000fe40008011418 */
[----:B------:R-:W-:Y:S02]  /*6910*/  UIADD3 UR12, UPT, UPT, UR9, 0x2000, URZ ;  /* 0x00002000090c7890 */ /* 0x000fe4000fffe0ff */
[----:B------:R-:W-:Y:S02]  /*6920*/  UIADD3 UR13, UPT, UPT, UR9, 0x5000, URZ ;  /* 0x00005000090d7890 */ /* 0x000fe4000fffe0ff */
[----:B------:R-:W-:-:S02]  /*6930*/  ULEA.HI UR7, UR7, UR24, URZ, 0x7 ;  /* 0x0000001807077291 */ /* 0x000fc4000f8f38ff */
[----:B------:R-:W-:Y:S02]  /*6940*/  USHF.R.U32.HI UR12, URZ, 0x4, UR12 ;  /* 0x00000004ff0c7899 */ /* 0x000fe4000801160c */
[----:B------:R-:W-:Y:S02]  /*6950*/  USHF.R.U32.HI UR13, URZ, 0x4, UR13 ;  /* 0x00000004ff0d7899 */ /* 0x000fe4000801160d */
[----:B------:R-:W-:Y:S02]  /*6960*/  USHF.R.S32.HI UR7, URZ, 0x7, UR7 ;  /* 0x00000007ff077899 */ /* 0x000fe40008011407 */
[----:B------:R-:W-:Y:S02]  /*6970*/  USGXT.U32 UR12, UR12, 0xe ;  /* 0x0000000e0c0c789a */ /* 0x000fe40008000000 */
[----:B------:R-:W-:Y:S02]  /*6980*/  USGXT.U32 UR14, UR13, 0xe ;  /* 0x0000000e0d0e789a */ /* 0x000fe40008000000 */
[----:B------:R-:W-:-:S02]  /*6990*/  UIADD3 UR26, UP2, UPT, UR12, 0x80, URZ ;  /* 0x000000800c1a7890 */ /* 0x000fc4000ff5e0ff */
[----:B------:R-:W-:Y:S02]  /*69a0*/  UISETP.LT.AND UP4, UPT, UR7, 0x2, UPT ;  /* 0x000000020700788c */ /* 0x000fe4000bf81270 */
[----:B------:R-:W-:Y:S01]  /*69b0*/  UIADD3 UR28, UP3, UPT, UR14, 0x2, URZ ;  /* 0x000000020e1c7890 */ /* 0x000fe2000ff7e0ff */
[----:B------:R-:W-:Y:S01]  /*69c0*/  UMOV UR4, URZ ;  /* 0x000000ff00047c82 */ /* 0x000fe20008000000 */
[----:B------:R-:W-:Y:S01]  /*69d0*/  UMOV UR5, URZ ;  /* 0x000000ff00057c82 */ /* 0x000fe20008000000 */
[----:B------:R-:W-:Y:S02]  /*69e0*/  UIADD3.X UR27, UPT, UPT, UR4, -0x7fffbfe0, URZ, UP2, !UPT ;  /* 0x80004020041b7890 */ /* 0x000fe400097fe4ff */
[----:B------:R-:W-:Y:S02]  /*69f0*/  USEL UR7, UR7, 0x2, !UP4 ;  /* 0x0000000207077887 */ /* 0x000fe4000e000000 */
[----:B------:R-:W-:Y:S02]  /*6a00*/  UIADD3.X UR29, UPT, UPT, UR5, 0x40004040, URZ, UP3, !UPT ;  /* 0x40004040051d7890 */ /* 0x000fe40009ffe4ff */
[----:B------:R-:W-:-:S02]  /*6a10*/  UIADD3 UR22, UPT, UPT, UR22, -0x80, URZ ;  /* 0xffffff8016167890 */ /* 0x000fc4000fffe0ff */
[----:B------:R-:W-:Y:S02]  /*6a20*/  USHF.R.S32.HI UR25, URZ, 0x1f, UR11 ;  /* 0x0000001fff197899 */ /* 0x000fe4000801140b */
[----:B------:R-:W-:Y:S02]  /*6a30*/  USHF.R.S32.HI UR38, URZ, 0x1f, UR18 ;  /* 0x0000001fff267899 */ /* 0x000fe40008011412 */
[----:B------:R-:W-:Y:S02]  /*6a40*/  UIADD3 UR19, UPT, UPT, UR7, -0x1, URZ ;  /* 0xffffffff07137890 */ /* 0x000fe4000fffe0ff */
[----:B------:R-:W-:Y:S02]  /*6a50*/  UIADD3.64 UR30, UPT, UPT, UR26, 0x80, URZ ;  /* 0x000000801a1e7897 */ /* 0x000fe4000fffe0ff */
[----:B------:R-:W-:Y:S02]  /*6a60*/  UIADD3.64 UR32, UPT, UPT, UR28, 0x2, URZ ;  /* 0x000000021c207897 */ /* 0x000fe4000fffe0ff */
[----:B------:R-:W-:-:S02]  /*6a70*/  UIADD3.64 UR34, UPT, UPT, UR26, 0x100, URZ ;  /* 0x000001001a227897 */ /* 0x000fc4000fffe0ff */
[----:B------:R-:W-:Y:S01]  /*6a80*/  UIADD3.64 UR36, UPT, UPT, UR28, 0x4, URZ ;  /* 0x000000041c247897 */ /* 0x000fe2000fffe0ff */
[----:B------:R-:W-:-:S11]  /*6a90*/  UMOV UR23, 0x1 ;  /* 0x0000000100177882 */ /* 0x000fd60000000000 */
.L_x_10:
[----:B------:R-:W2:Y:S04]  /*6aa0*/  LDL.LU R126, [R1+0x10] ;  /* 0x00001000017e7983 */ /* 0x000ea80000300800 */
[----:B------:R-:W3:Y:S04]  /*6ab0*/  LDL.LU R125, [R1+0x8] ;  /* 0x00000800017d7983 */ /* 0x000ee80000300800 */
[----:B------:R-:W4:Y:S04]  /*6ac0*/  LDL.LU R124, [R1] ;  /* 0x00000000017c7983 */ /* 0x000f280000300800 */
[----:B-----5:R-:W5:Y:S04]  /*6ad0*/  LDL.LU R123, [R1+0xc] ;  /* 0x00000c00017b7983 */ /* 0x020f680000300800 */
[----:B------:R-:W5:Y:S01]  /*6ae0*/  LDL.LU R122, [R1+0x4] ;  /* 0x00000400017a7983 */ /* 0x000f620000300800 */
[----:B------:R-:W-:Y:S01]  /*6af0*/  IADD3 R249, P2, PT, R249, UR18, RZ ;  /* 0x00000012f9f97c10 */ /* 0x000fe2000ff5e0ff */
[----:B------:R-:W-:Y:S01]  /*6b00*/  IMAD.U32 R119, R119, -0x80000000, RZ ;  /* 0x8000000077777824 */ /* 0x000fe200078e00ff */
[----:B------:R-:W-:Y:S01]  /*6b10*/  IADD3 R251, P3, PT, R251, UR18, RZ ;  /* 0x00000012fbfb7c10 */ /* 0x000fe2000ff7e0ff */
[----:B------:R-:W0:Y:S01]  /*6b20*/  S2R R121, SR_TID.X ;  /* 0x0000000000797919 */ /* 0x000e220000002100 */
[----:B------:R-:W-:-:S02]  /*6b30*/  IADD3.X R248, PT, PT, R248, UR38, RZ, P2, !PT ;  /* 0x00000026f8f87c10 */ /* 0x000fc400097fe4ff */
[----:B------:R-:W-:Y:S02]  /*6b40*/  IADD3 R239, P2, PT, R239, UR18, RZ ;  /* 0x00000012efef7c10 */ /* 0x000fe4000ff5e0ff */
[----:B------:R-:W-:Y:S02]  /*6b50*/  IADD3.X R250, PT, PT, R250, UR38, RZ, P3, !PT ;  /* 0x00000026fafa7c10 */ /* 0x000fe40009ffe4ff */
[----:B------:R-:W-:Y:S02]  /*6b60*/  IADD3.X R237, PT, PT, R237, UR38, RZ, P2, !PT ;  /* 0x00000026eded7c10 */ /* 0x000fe400097fe4ff */
[----:B------:R-:W-:Y:S02]  /*6b70*/  IADD3 R227, P2, PT, R227, UR18, RZ ;  /* 0x00000012e3e37c10 */ /* 0x000fe4000ff5e0ff */
[----:B------:R-:W-:Y:S02]  /*6b80*/  IADD3 R241, P3, PT, R241, UR18, RZ ;  /* 0x00000012f1f17c10 */ /* 0x000fe4000ff7e0ff */
        /* <DEDUP_REMOVED lines=15> */
[----:B------:R-:W-:Y:S02]  /*6c80*/  IADD3 R209, P3, PT, R209, UR18, RZ ;  /* 0x00000012d1d17c10 */ /* 0x000fe4000ff7e0ff */
[----:B------:R-:W-:Y:S02]  /*6c90*/  IADD3.X R30, PT, PT, R30, UR25, RZ, P2, !PT ;  /* 0x000000191e1e7c10 */ /* 0x000fe400097fe4ff */
        /* <DEDUP_REMOVED lines=32> */
[----:B------:R-:W-:Y:S02]  /*6ea0*/  IADD3.X R19, PT, PT, R19, UR25, RZ, P3, !PT ;  /* 0x0000001913137c10 */ /* 0x000fe40009ffe4ff */
[----:B------:R-:W-:Y:S02]  /*6eb0*/  IADD3 R97, P3, PT, R97, UR11, RZ ;  /* 0x0000000b61617c10 */ /* 0x000fe4000ff7e0ff */
[----:B------:R-:W1:Y:S01]  /*6ec0*/  SYNCS.PHASECHK.TRANS64.TRYWAIT P2, [UR6], R119 ;  /* 0x00000077ff0075a7 */ /* 0x000e620008041106 */
[----:B0-----:R-:W-:Y:S02]  /*6ed0*/  SHF.R.U32.HI R120, RZ, 0x6, R121 ;  /* 0x00000006ff787819 */ /* 0x001fe40000011679 */
[----:B------:R-:W-:Y:S02]  /*6ee0*/  IADD3.X R98, PT, PT, R98, UR25, RZ, P3, !PT ;  /* 0x0000001962627c10 */ /* 0x000fe40009ffe4ff */
[----:B------:R-:W-:Y:S02]  /*6ef0*/  IADD3 R70, P3, PT, R70, UR11, RZ ;  /* 0x0000000b46467c10 */ /* 0x000fe4000ff7e0ff */
[----:B------:R-:W-:-:S02]  /*6f00*/  SGXT.U32 R120, R120, 0x1 ;  /* 0x000000017878781a */ /* 0x000fc40000000000 */
[----:B------:R-:W-:Y:S02]  /*6f10*/  IADD3.X R72, PT, PT, R72, UR25, RZ, P3, !PT ;  /* 0x0000001948487c10 */ /* 0x000fe40009ffe4ff */
[----:B------:R-:W-:Y:S02]  /*6f20*/  IADD3 R39, P3, PT, R39, UR11, RZ ;  /* 0x0000000b27277c10 */ /* 0x000fe4000ff7e0ff */
[----:B------:R-:W-:Y:S02]  /*6f30*/  ISETP.GE.AND P0, PT, R120, UR22, PT ;  /* 0x0000001678007c0c */ /* 0x000fe4000bf06270 */
[----:B------:R-:W-:Y:S02]  /*6f40*/  IADD3.X R40, PT, PT, R40, UR25, RZ, P3, !PT ;  /* 0x0000001928287c10 */ /* 0x000fe40009ffe4ff */
[----:B------:R-:W-:Y:S02]  /*6f50*/  IADD3 R6, P3, PT, R6, UR11, RZ ;  /* 0x0000000b06067c10 */ /* 0x000fe4000ff7e0ff */
[----:B------:R-:W-:-:S02]  /*6f60*/  PRMT R147, RZ, 0x7610, R147 ;  /* 0x00007610ff937816 */ /* 0x000fc40000000093 */
[----:B------:R-:W-:Y:S02]  /*6f70*/  IADD3.X R8, PT, PT, R8, UR25, RZ, P3, !PT ;  /* 0x0000001908087c10 */ /* 0x000fe40009ffe4ff */
[----:B------:R-:W-:-:S04]  /*6f80*/  IADD3 R5, P3, PT, R5, UR11, RZ ;  /* 0x0000000b05057c10 */ /* 0x000fc8000ff7e0ff */
[----:B------:R-:W-:Y:S02]  /*6f90*/  IADD3.X R7, PT, PT, R7, UR25, RZ, P3, !PT ;  /* 0x0000001907077c10 */ /* 0x000fe40009ffe4ff */
[----:B------:R-:W-:-:S04]  /*6fa0*/  IADD3 R2, P3, PT, R2, UR11, RZ ;  /* 0x0000000b02027c10 */ /* 0x000fc8000ff7e0ff */
[----:B------:R-:W-:Y:S02]  /*6fb0*/  IADD3.X R4, PT, PT, R4, UR25, RZ, P3, !PT ;  /* 0x0000001904047c10 */ /* 0x000fe40009ffe4ff */
[----:B--2---:R-:W-:Y:S02]  /*6fc0*/  IADD3 R126, P4, PT, R126, UR18, RZ ;  /* 0x000000127e7e7c10 */ /* 0x004fe4000ff9e0ff */
[----:B---3--:R-:W-:-:S03]  /*6fd0*/  IADD3 R125, P6, PT, R125, UR18, RZ ;  /* 0x000000127d7d7c10 */ /* 0x008fc6000ffde0ff */
[----:B------:R-:W-:Y:S01]  /*6fe0*/  STL [R1+0x10], R126 ;  /* 0x0000107e01007387 */ /* 0x000fe20000100800 */
[----:B----4-:R-:W-:-:S03]  /*6ff0*/  IADD3 R124, P5, PT, R124, UR18, RZ ;  /* 0x000000127c7c7c10 */ /* 0x010fc6000ffbe0ff */
[----:B------:R-:W-:Y:S01]  /*7000*/  STL [R1+0x8], R125 ;  /* 0x0000087d01007387 */ /* 0x000fe20000100800 */
[----:B------:R-:W-:-:S03]  /*7010*/  IADD3.X R252, PT, PT, R252, UR38, RZ, P5, !PT ;  /* 0x00000026fcfc7c10 */ /* 0x000fc6000affe4ff */
[----:B------:R-:W-:Y:S01]  /*7020*/  STL [R1], R124 ;  /* 0x0000007c01007387 */ /* 0x000fe20000100800 */
[----:B------:R-:W-:Y:S02]  /*7030*/  IADD3 R243, P5, PT, R243, UR18, RZ ;  /* 0x00000012f3f37c10 */ /* 0x000fe4000ffbe0ff */
[----:B-----5:R-:W-:Y:S02]  /*7040*/  IADD3.X R123, PT, PT, R123, UR38, RZ, P4, !PT ;  /* 0x000000267b7b7c10 */ /* 0x020fe4000a7fe4ff */
[----:B------:R-:W-:Y:S02]  /*7050*/  IADD3.X R122, PT, PT, R122, UR38, RZ, P6, !PT ;  /* 0x000000267a7a7c10 */ /* 0x000fe4000b7fe4ff */
[----:B------:R-:W-:Y:S01]  /*7060*/  IADD3 R247, P4, PT, R247, UR18, RZ ;  /* 0x00000012f7f77c10 */ /* 0x000fe2000ff9e0ff */
[----:B------:R-:W-:Y:S01]  /*7070*/  STL [R1+0xc], R123 ;  /* 0x00000c7b01007387 */ /* 0x000fe20000100800 */
[----:B------:R-:W-:Y:S02]  /*7080*/  IADD3 R245, P6, PT, R245, UR18, RZ ;  /* 0x00000012f5f57c10 */ /* 0x000fe4000ffde0ff */
[----:B------:R-:W-:Y:S01]  /*7090*/  IADD3.X R242, PT, PT, R242, UR38, RZ, P5, !PT ;  /* 0x00000026f2f27c10 */ /* 0x000fe2000affe4ff */
[----:B------:R0:W-:Y:S01]  /*70a0*/  STL [R1+0x4], R122 ;  /* 0x0000047a01007387 */ /* 0x0001e20000100800 */
[----:B------:R-:W-:-:S02]  /*70b0*/  IADD3 R231, P5, PT, R231, UR18, RZ ;  /* 0x00000012e7e77c10 */ /* 0x000fc4000ffbe0ff */
[----:B------:R-:W-:Y:S02]  /*70c0*/  IADD3.X R246, PT, PT, R246, UR38, RZ, P4, !PT ;  /* 0x00000026f6f67c10 */ /* 0x000fe4000a7fe4ff */
[----:B------:R-:W-:Y:S02]  /*70d0*/  IADD3.X R244, PT, PT, R244, UR38, RZ, P6, !PT ;  /* 0x00000026f4f47c10 */ /* 0x000fe4000b7fe4ff */
[----:B------:R-:W-:Y:S02]  /*70e0*/  IADD3 R235, P4, PT, R235, UR18, RZ ;  /* 0x00000012ebeb7c10 */ /* 0x000fe4000ff9e0ff */
[----:B------:R-:W-:Y:S01]  /*70f0*/  IADD3 R233, P6, PT, R233, UR18, RZ ;  /* 0x00000012e9e97c10 */ /* 0x000fe2000ffde0ff */
[----:B0-----:R-:W0:Y:S01]  /*7100*/  S2R R122, SR_TID.X ;  /* 0x00000000007a7919 */ /* 0x001e220000002100 */
[----:B------:R-:W-:Y:S02]  /*7110*/  IADD3.X R230, PT, PT, R230, UR38, RZ, P5, !PT ;  /* 0x00000026e6e67c10 */ /* 0x000fe4000affe4ff */
[----:B------:R-:W-:-:S02]  /*7120*/  IADD3 R221, P5, PT, R221, UR18, RZ ;  /* 0x00000012dddd7c10 */ /* 0x000fc4000ffbe0ff */
[----:B------:R-:W-:Y:S02]  /*7130*/  IADD3.X R234, PT, PT, R234, UR38, RZ, P4, !PT ;  /* 0x00000026eaea7c10 */ /* 0x000fe4000a7fe4ff */
[----:B------:R-:W-:Y:S02]  /*7140*/  IADD3.X R232, PT, PT, R232, UR38, RZ, P6, !PT ;  /* 0x00000026e8e87c10 */ /* 0x000fe4000b7fe4ff */
[----:B------:R-:W-:Y:S02]  /*7150*/  IADD3 R225, P4, PT, R225, UR18, RZ ;  /* 0x00000012e1e17c10 */ /* 0x000fe4000ff9e0ff */
[----:B------:R-:W-:Y:S02]  /*7160*/  IADD3 R223, P6, PT, R223, UR18, RZ ;  /* 0x00000012dfdf7c10 */ /* 0x000fe4000ffde0ff */
        /* <DEDUP_REMOVED lines=70> */
[----:B0-----:R-:W-:Y:S02]  /*75d0*/  SHF.R.U32.HI R120, RZ, 0x6, R122 ;  /* 0x00000006ff787819 */ /* 0x001fe4000001167a */
[----:B------:R-:W-:Y:S02]  /*75e0*/  IADD3 R10, P4, PT, R10, UR11, RZ ;  /* 0x0000000b0a0a7c10 */ /* 0x000fe4000ff9e0ff */
[----:B------:R-:W-:Y:S02]  /*75f0*/  IADD3 R95, P6, PT, R95, UR11, RZ ;  /* 0x0000000b5f5f7c10 */ /* 0x000fe4000ffde0ff */
[----:B------:R-:W-:-:S02]  /*7600*/  IADD3.X R71, PT, PT, R71, UR25, RZ, P5, !PT ;  /* 0x0000001947477c10 */ /* 0x000fc4000affe4ff */
[----:B------:R-:W-:Y:S02]  /*7610*/  IADD3 R36, P5, PT, R36, UR11, RZ ;  /* 0x0000000b24247c10 */ /* 0x000fe4000ffbe0ff */
[----:B------:R-:W-:Y:S02]  /*7620*/  SGXT.U32 R120, R120, 0x1 ;  /* 0x000000017878781a */ /* 0x000fe40000000000 */
[----:B------:R-:W-:Y:S02]  /*7630*/  IADD3.X R12, PT, PT, R12, UR25, RZ, P4, !PT ;  /* 0x000000190c0c7c10 */ /* 0x000fe4000a7fe4ff */
[----:B------:R-:W-:Y:S02]  /*7640*/  IADD3.X R96, PT, PT, R96, UR25, RZ, P6, !PT ;  /* 0x0000001960607c10 */ /* 0x000fe4000b7fe4ff */
[----:B------:R-:W-:Y:S02]  /*7650*/  IADD3 R107, P4, PT, R107, UR11, RZ ;  /* 0x0000000b6b6b7c10 */ /* 0x000fe4000ff9e0ff */
[----:B------:R-:W-:-:S02]  /*7660*/  IADD3 R67, P6, PT, R67, UR11, RZ ;  /* 0x0000000b43437c10 */ /* 0x000fc4000ffde0ff */
[----:B------:R-:W-:Y:S02]  /*7670*/  IADD3.X R38, PT, PT, R38, UR25, RZ, P5, !PT ;  /* 0x0000001926267c10 */ /* 0x000fe4000affe4ff */
[----:B------:R-:W-:Y:S02]  /*7680*/  IADD3 R35, P5, PT, R35, UR11, RZ ;  /* 0x0000000b23237c10 */ /* 0x000fe4000ffbe0ff */
[----:B------:R-:W-:Y:S02]  /*7690*/  LOP3.LUT R120, R120, 0x2, RZ, 0xfc, !PT ;  /* 0x0000000278787812 */ /* 0x000fe400078efcff */
[----:B------:R-:W-:Y:S02]  /*76a0*/  IADD3.X R108, PT, PT, R108, UR25, RZ, P4, !PT ;  /* 0x000000196c6c7c10 */ /* 0x000fe4000a7fe4ff */
[----:B------:R-:W-:Y:S02]  /*76b0*/  IADD3.X R68, PT, PT, R68, UR25, RZ, P6, !PT ;  /* 0x0000001944447c10 */ /* 0x000fe4000b7fe4ff */
[----:B------:R-:W-:-:S02]  /*76c0*/  IADD3 R93, P4, PT, R93, UR11, RZ ;  /* 0x0000000b5d5d7c10 */ /* 0x000fc4000ff9e0ff */
[----:B------:R-:W-:Y:S02]  /*76d0*/  IADD3 R64, P6, PT, R64, UR11, RZ ;  /* 0x0000000b40407c10 */ /* 0x000fe4000ffde0ff */
[----:B------:R-:W-:Y:S02]  /*76e0*/  IADD3.X R37, PT, PT, R37, UR25, RZ, P5, !PT ;  /* 0x0000001925257c10 */ /* 0x000fe4000affe4ff */
[----:B------:R-:W-:Y:S02]  /*76f0*/  IADD3 R33, P5, PT, R33, UR11, RZ ;  /* 0x0000000b21217c10 */ /* 0x000fe4000ffbe0ff */
[----:B------:R-:W-:Y:S02]  /*7700*/  ISETP.GE.AND P3, PT, R120, UR22, PT ;  /* 0x0000001678007c0c */ /* 0x000fe4000bf66270 */
[--C-:B------:R-:W-:Y:S02]  /*7710*/  SHF.R.U32.HI R120, RZ, 0x6, R121.reuse ;  /* 0x00000006ff787819 */ /* 0x100fe40000011679 */
[----:B------:R-:W-:-:S02]  /*7720*/  SHF.R.U32.HI R121, RZ, 0x6, R121 ;  /* 0x00000006ff797819 */ /* 0x000fc40000011679 */
[----:B------:R-:W-:Y:S02]  /*7730*/  IADD3.X R94, PT, PT, R94, UR25, RZ, P4, !PT ;  /* 0x000000195e5e7c10 */ /* 0x000fe4000a7fe4ff */
[----:B------:R-:W-:Y:S02]  /*7740*/  IADD3.X R66, PT, PT, R66, UR25, RZ, P6, !PT ;  /* 0x0000001942427c10 */ /* 0x000fe4000b7fe4ff */
[----:B------:R-:W-:Y:S02]  /*7750*/  IADD3 R105, P4, PT, R105, UR11, RZ ;  /* 0x0000000b69697c10 */ /* 0x000fe4000ff9e0ff */
[----:B------:R-:W-:Y:S02]  /*7760*/  IADD3 R63, P6, PT, R63, UR11, RZ ;  /* 0x0000000b3f3f7c10 */ /* 0x000fe4000ffde0ff */
[----:B------:R-:W-:Y:S02]  /*7770*/  IADD3.X R34, PT, PT, R34, UR25, RZ, P5, !PT ;  /* 0x0000001922227c10 */ /* 0x000fe4000affe4ff */
[----:B------:R-:W-:-:S02]  /*7780*/  IADD3 R31, P5, PT, R31, UR11, RZ ;  /* 0x0000000b1f1f7c10 */ /* 0x000fc4000ffbe0ff */
[----:B------:R-:W-:Y:S02]  /*7790*/  SGXT.U32 R121, R121, 0x1 ;  /* 0x000000017979781a */ /* 0x000fe40000000000 */
[----:B------:R-:W-:Y:S02]  /*77a0*/  SGXT.U32 R120, R120, 0x1 ;  /* 0x000000017878781a */ /* 0x000fe40000000000 */
[----:B------:R-:W-:Y:S02]  /*77b0*/  IADD3.X R106, PT, PT, R106, UR25, RZ, P4, !PT ;  /* 0x000000196a6a7c10 */ /* 0x000fe4000a7fe4ff */
[----:B------:R-:W-:Y:S02]  /*77c0*/  IADD3.X R65, PT, PT, R65, UR25, RZ, P6, !PT ;  /* 0x0000001941417c10 */ /* 0x000fe4000b7fe4ff */
[----:B------:R-:W-:Y:S02]  /*77d0*/  IADD3 R91, P4, PT, R91, UR11, RZ ;  /* 0x0000000b5b5b7c10 */ /* 0x000fe4000ff9e0ff */
[----:B------:R-:W-:-:S02]  /*77e0*/  IADD3 R61, P6, PT, R61, UR11, RZ ;  /* 0x0000000b3d3d7c10 */ /* 0x000fc4000ffde0ff */
[----:B------:R-:W-:Y:S02]  /*77f0*/  IADD3.X R32, PT, PT, R32, UR25, RZ, P5, !PT ;  /* 0x0000001920207c10 */ /* 0x000fe4000affe4ff */
[----:B------:R-:W-:Y:S02]  /*7800*/  LOP3.LUT R121, R121, 0x4, RZ, 0xfc, !PT ;  /* 0x0000000479797812 */ /* 0x000fe400078efcff */
[----:B------:R-:W-:Y:S02]  /*7810*/  LOP3.LUT R120, R120, 0x6, RZ, 0xfc, !PT ;  /* 0x0000000678787812 */ /* 0x000fe400078efcff */
[----:B------:R-:W-:Y:S02]  /*7820*/  IADD3 R0, P5, PT, R0, UR11, RZ ;  /* 0x0000000b00007c10 */ /* 0x000fe4000ffbe0ff */
[----:B------:R-:W-:Y:S02]  /*7830*/  IADD3.X R92, PT, PT, R92, UR25, RZ, P4, !PT ;  /* 0x000000195c5c7c10 */ /* 0x000fe4000a7fe4ff */
[----:B------:R-:W-:-:S02]  /*7840*/  IADD3.X R62, PT, PT, R62, UR25, RZ, P6, !PT ;  /* 0x000000193e3e7c10 */ /* 0x000fc4000b7fe4ff */
[----:B------:R-:W-:Y:S02]  /*7850*/  ISETP.GE.AND P4, PT, R121, UR22, PT ;  /* 0x0000001679007c0c */ /* 0x000fe4000bf86270 */
[----:B------:R-:W-:Y:S02]  /*7860*/  ISETP.GE.AND P6, PT, R120, UR22, PT ;  /* 0x0000001678007c0c */ /* 0x000fe4000bfc6270 */
[----:B------:R-:W-:Y:S01]  /*7870*/  IADD3.X R3, PT, PT, R3, UR25, RZ, P5, !PT ;  /* 0x0000001903037c10 */ /* 0x000fe2000affe4ff */
[----:B-1----:R-:W-:Y:S10]  /*7880*/  @!P2 BRA `(.L_x_8) ;  /* 0x0000004000c0a947 */ /* 0x002ff40003800000 */
.L_x_16:
[----:B------:R-:W-:Y:S01]  /*7890*/  @!P0 IMAD.MOV.U32 R120, RZ, RZ, R0 ;  /* 0x000000ffff788224 */ /* 0x000fe200078e0000 */
[----:B------:R-:W0:Y:S01]  /*78a0*/  S2R R125, SR_TID.X ;  /* 0x00000000007d7919 */ /* 0x000e220000002100 */
[----:B------:R-:W-:Y:S01]  /*78b0*/  @!P0 IMAD.MOV.U32 R121, RZ, RZ, R3 ;  /* 0x000000ffff798224 */ /* 0x000fe200078e0003 */
[----:B------:R-:W-:Y:S01]  /*78c0*/  PRMT R236, RZ, 0x7610, R236 ;  /* 0x00007610ffec7816 */ /* 0x000fe200000000ec */
[----:B------:R-:W-:Y:S04]  /*78d0*/  STL [R1+0x28], R0 ;  /* 0x0000280001007387 */ /* 0x000fe80000100800 */
[----:B------:R1:W2:Y:S01]  /*78e0*/  @!P0 LDG.E.U8 R147, desc[UR20][R120.64] ;  /* 0x0000001478938981 */ /* 0x0002a2000c1e1100 */
[----:B------:R-:W-:Y:S02]  /*78f0*/  PRMT R123, RZ, 0x7610, R123 ;  /* 0x00007610ff7b7816 */ /* 0x000fe4000000007b */
[----:B------:R-:W-:Y:S01]  /*7900*/  PRMT R122, RZ, 0x7610, R122 ;  /* 0x00007610ff7a7816 */ /* 0x000fe2000000007a */
[----:B------:R-:W-:Y:S01]  /*7910*/  STL [R1+0x24], R3 ;  /* 0x0000240301007387 */ /* 0x000fe20000100800 */
[----:B-1----:R-:W-:-:S02]  /*7920*/  @!P3 IMAD.MOV.U32 R120, RZ, RZ, R31 ;  /* 0x000000ffff78b224 */ /* 0x002fc400078e001f */
[----:B------:R-:W-:-:S05]  /*7930*/  @!P3 IMAD.MOV.U32 R121, RZ, RZ, R32 ;  /* 0x000000ffff79b224 */ /* 0x000fca00078e0020 */
[----:B------:R1:W3:Y:S01]  /*7940*/  @!P3 LDG.E.U8 R236, desc[UR20][R120.64] ;  /* 0x0000001478ecb981 */ /* 0x0002e2000c1e1100 */
[----:B0-----:R-:W-:-:S03]  /*7950*/  SHF.R.U32.HI R124, RZ, 0x6, R125 ;  /* 0x00000006ff7c7819 */ /* 0x001fc6000001167d */
[----:B------:R0:W-:Y:S01]  /*7960*/  STL [R1+0x30], R31 ;  /* 0x0000301f01007387 */ /* 0x0001e20000100800 */
[----:B------:R-:W-:Y:S01]  /*7970*/  SHF.R.U32.HI R125, RZ, 0x6, R125 ;  /* 0x00000006ff7d7819 */ /* 0x000fe2000001167d */
[----:B-1----:R-:W-:Y:S01]  /*7980*/  @!P4 IMAD.MOV.U32 R120, RZ, RZ, R61 ;  /* 0x000000ffff78c224 */ /* 0x002fe200078e003d */
[----:B------:R-:W-:Y:S01]  /*7990*/  SGXT.U32 R124, R124, 0x1 ;  /* 0x000000017c7c781a */ /* 0x000fe20000000000 */
[----:B------:R-:W-:Y:S01]  /*79a0*/  @!P4 IMAD.MOV.U32 R121, RZ, RZ, R62 ;  /* 0x000000ffff79c224 */ /* 0x000fe200078e003e */
[----:B------:R1:W-:Y:S01]  /*79b0*/  STL.S16 [R1+0x14], R122 ;  /* 0x0000147a01007387 */ /* 0x0003e20000100600 */
[----:B------:R-:W-:Y:S02]  /*79c0*/  SGXT.U32 R125, R125, 0x1 ;  /* 0x000000017d7d781a */ /* 0x000fe40000000000 */
[----:B------:R-:W-:Y:S01]  /*79d0*/  LOP3.LUT R124, R124, 0xa, RZ, 0xfc, !PT ;  /* 0x0000000a7c7c7812 */ /* 0x000fe200078efcff */
[----:B------:R4:W2:Y:S01]  /*79e0*/  @!P4 LDG.E.U8 R123, desc[UR20][R120.64] ;  /* 0x00000014787bc981 */ /* 0x0008a2000c1e1100 */
[----:B------:R-:W-:-:S03]  /*79f0*/  LOP3.LUT R125, R125, 0x8, RZ, 0xfc, !PT ;  /* 0x000000087d7d7812 */ /* 0x000fc600078efcff */
[----:B0-----:R-:W3:Y:S01]  /*7a00*/  LDL.LU R31, [R1+0x14] ;  /* 0x00001400011f7983 */ /* 0x001ee20000300800 */
[----:B-1----:R-:W0:Y:S03]  /*7a10*/  S2R R122, SR_TID.X ;  /* 0x00000000007a7919 */ /* 0x002e260000002100 */
[----:B------:R1:W-:Y:S04]  /*7a20*/  STL [R1+0x2c], R32 ;  /* 0x00002c2001007387 */ /* 0x0003e80000100800 */
[----:B------:R0:W-:Y:S04]  /*7a30*/  STL [R1+0x38], R61 ;  /* 0x0000383d01007387 */ /* 0x0001e80000100800 */
[----:B------:R-:W-:Y:S04]  /*7a40*/  STL [R1+0x34], R62 ;  /* 0x0000343e01007387 */ /* 0x000fe80000100800 */
[----:B------:R-:W-:Y:S01]  /*7a50*/  STL [R1+0x40], R91 ;  /* 0x0000405b01007387 */ /* 0x000fe20000100800 */
[----:B0-----:R-:W-:-:S04]  /*7a60*/  SHF.R.U32.HI R122, RZ, 0x6, R122 ;  /* 0x00000006ff7a7819 */ /* 0x001fc8000001167a */
[----:B------:R-:W-:-:S04]  /*7a70*/  SGXT.U32 R122, R122, 0x1 ;  /* 0x000000017a7a781a */ /* 0x000fc80000000000 */
[----:B------:R-:W-:-:S04]  /*7a80*/  LOP3.LUT R122, R122, 0xc, RZ, 0xfc, !PT ;  /* 0x0000000c7a7a7812 */ /* 0x000fc800078efcff */
[----:B------:R-:W-:Y:S02]  /*7a90*/  ISETP.GE.AND P5, PT, R122, UR22, PT ;  /* 0x000000167a007c0c */ /* 0x000fe4000bfa6270 */
[----:B------:R-:W-:Y:S01]  /*7aa0*/  ISETP.GE.AND P0, PT, R125, UR22, PT ;  /* 0x000000167d007c0c */ /* 0x000fe2000bf06270 */
[----:B----4-:R-:W-:Y:S01]  /*7ab0*/  @!P6 IMAD.MOV.U32 R120, RZ, RZ, R91 ;  /* 0x000000ffff78e224 */ /* 0x010fe200078e005b */
[----:B------:R-:W-:Y:S01]  /*7ac0*/  ISETP.GE.AND P2, PT, R124, UR22, PT ;  /* 0x000000167c007c0c */ /* 0x000fe2000bf46270 */
[----:B------:R-:W-:Y:S01]  /*7ad0*/  @!P6 IMAD.MOV.U32 R121, RZ, RZ, R92 ;  /* 0x000000ffff79e224 */ /* 0x000fe200078e005c */
[----:B------:R-:W-:Y:S02]  /*7ae0*/  PRMT R146, RZ, 0x7610, R146 ;  /* 0x00007610ff927816 */ /* 0x000fe40000000092 */
[----:B------:R-:W-:Y:S02]  /*7af0*/  PRMT R238, RZ, 0x7610, R238 ;  /* 0x00007610ffee7816 */ /* 0x000fe400000000ee */
[----:B-1----:R-:W-:-:S02]  /*7b00*/  PRMT R32, RZ, 0x7610, R32 ;  /* 0x00007610ff207816 */ /* 0x002fc40000000020 */
[----:B------:R-:W-:Y:S02]  /*7b10*/  PRMT R145, RZ, 0x7610, R145 ;  /* 0x00007610ff917816 */ /* 0x000fe40000000091 */
[----:B------:R-:W-:Y:S02]  /*7b20*/  PRMT R167, RZ, 0x7610, R167 ;  /* 0x00007610ffa77816 */ /* 0x000fe400000000a7 */
[----:B------:R-:W-:Y:S02]  /*7b30*/  PRMT R61, RZ, 0x7610, R61 ;  /* 0x00007610ff3d7816 */ /* 0x000fe4000000003d */
[----:B------:R-:W-:Y:S02]  /*7b40*/  PRMT R0, RZ, 0x7610, R0 ;  /* 0x00007610ff007816 */ /* 0x000fe40000000000 */
[----:B------:R-:W-:Y:S01]  /*7b50*/  PRMT R144, RZ, 0x7610, R144 ;  /* 0x00007610ff907816 */ /* 0x000fe20000000090 */
[----:B--2---:R0:W-:Y:S04]  /*7b60*/  STL [R1+0x18], R123 ;  /* 0x0000187b01007387 */ /* 0x0041e80000100800 */
[----:B---3--:R1:W2:Y:S01]  /*7b70*/  @!P6 LDG.E.U8 R31, desc[UR20][R120.64] ;  /* 0x00000014781fe981 */ /* 0x0082a2000c1e1100 */
[----:B0-----:R-:W0:Y:S02]  /*7b80*/  S2R R123, SR_TID.X ;  /* 0x00000000007b7919 */ /* 0x001e240000002100 */
[----:B0-----:R-:W-:-:S02]  /*7b90*/  SHF.R.U32.HI R122, RZ, 0x6, R123 ;  /* 0x00000006ff7a7819 */ /* 0x001fc4000001167b */
[----:B------:R-:W-:-:S04]  /*7ba0*/  LEA.HI R123, R123, 0xe, RZ, 0x1a ;  /* 0x0000000e7b7b7811 */ /* 0x000fc800078fd0ff */
[----:B------:R-:W-:Y:S02]  /*7bb0*/  ISETP.GE.AND P4, PT, R123, UR22, PT ;  /* 0x000000167b007c0c */ /* 0x000fe4000bf86270 */
[----:B------:R-:W0:Y:S01]  /*7bc0*/  S2R R123, SR_TID.X ;  /* 0x00000000007b7919 */ /* 0x000e220000002100 */
[----:B------:R-:W-:-:S04]  /*7bd0*/  SGXT.U32 R122, R122, 0x1 ;  /* 0x000000017a7a781a */ /* 0x000fc80000000000 */
[----:B------:R-:W-:Y:S01]  /*7be0*/  LOP3.LUT R122, R122, 0x10, RZ, 0xfc, !PT ;  /* 0x000000107a7a7812 */ /* 0x000fe200078efcff */
[----:B-1----:R-:W-:-:S03]  /*7bf0*/  @!P0 IMAD.MOV.U32 R120, RZ, RZ, R2 ;  /* 0x000000ffff788224 */ /* 0x002fc600078e0002 */
[----:B------:R-:W-:Y:S01]  /*7c00*/  ISETP.GE.AND P3, PT, R122, UR22, PT ;  /* 0x000000167a007c0c */ /* 0x000fe2000bf66270 */
[----:B------:R-:W-:-:S05]  /*7c10*/  @!P0 IMAD.MOV.U32 R121, RZ, RZ, R4 ;  /* 0x000000ffff798224 */ /* 0x000fca00078e0004 */
[----:B------:R1:W3:Y:S02]  /*7c20*/  @!P0 LDG.E.U8 R146, desc[UR20][R120.64] ;  /* 0x0000001478928981 */ /* 0x0002e4000c1e1100 */
[----:B-1----:R-:W-:Y:S01]  /*7c30*/  @!P2 IMAD.MOV.U32 R120, RZ, RZ, R33 ;  /* 0x000000ffff78a224 */ /* 0x002fe200078e0021 */
[----:B0-----:R-:W-:Y:S01]  /*7c40*/  SHF.R.U32.HI R122, RZ, 0x6, R123 ;  /* 0x00000006ff7a7819 */ /* 0x001fe2000001167b */
[----:B------:R-:W-:-:S03]  /*7c50*/  @!P2 IMAD.MOV.U32 R121, RZ, RZ, R34 ;  /* 0x000000ffff79a224 */ /* 0x000fc600078e0022 */
[----:B------:R-:W-:Y:S02]  /*7c60*/  SGXT.U32 R122, R122, 0x1 ;  /* 0x000000017a7a781a */ /* 0x000fe40000000000 */
[----:B------:R0:W4:Y:S02]  /*7c70*/  @!P2 LDG.E.U8 R238, desc[UR20][R120.64] ;  /* 0x0000001478eea981 */ /* 0x000124000c1e1100 */
[----:B------:R-:W-:Y:S02]  /*7c80*/  LOP3.LUT R122, R122, 0x14, RZ, 0xfc, !PT ;  /* 0x000000147a7a7812 */ /* 0x000fe400078efcff */
[----:B------:R-:W-:Y:S02]  /*7c90*/  SHF.R.U32.HI R123, RZ, 0x6, R123 ;  /* 0x00000006ff7b7819 */ /* 0x000fe4000001167b */
[----:B------:R-:W-:Y:S02]  /*7ca0*/  ISETP.GE.AND P2, PT, R122, UR22, PT ;  /* 0x000000167a007c0c */ /* 0x000fe4000bf46270 */
[----:B------:R-:W1:Y:S01]  /*7cb0*/  S2R R122, SR_TID.X ;  /* 0x00000000007a7919 */ /* 0x000e620000002100 */
[----:B------:R-:W-:-:S04]  /*7cc0*/  SGXT.U32 R123, R123, 0x1 ;  /* 0x000000017b7b781a */ /* 0x000fc80000000000 */
[----:B------:R-:W-:-:S04]  /*7cd0*/  LOP3.LUT R123, R123, 0x12, RZ, 0xfc, !PT ;  /* 0x000000127b7b7812 */ /* 0x000fc800078efcff */
[----:B------:R-:W-:Y:S02]  /*7ce0*/  ISETP.GE.AND P0, PT, R123, UR22, PT ;  /* 0x000000167b007c0c */ /* 0x000fe4000bf06270 */
[----:B------:R-:W1:Y:S01]  /*7cf0*/  S2R R123, SR_TID.X ;  /* 0x00000000007b7919 */ /* 0x000e620000002100 */
[----:B0-----:R-:W-:Y:S01]  /*7d00*/  @!P5 IMAD.MOV.U32 R120, RZ, RZ, R63 ;  /* 0x000000ffff78d224 */ /* 0x001fe200078e003f */
[----:B------:R0:W-:Y:S01]  /*7d10*/  STL [R1+0x3c], R92 ;  /* 0x00003c5c01007387 */ /* 0x0001e20000100800 */
[----:B------:R-:W-:Y:S01]  /*7d20*/  @!P5 IMAD.MOV.U32 R121, RZ, RZ, R65 ;  /* 0x000000ffff79d224 */ /* 0x000fe200078e0041 */
[----:B0-----:R-:W-:-:S06]  /*7d30*/  PRMT R92, RZ, 0x7610, R92 ;  /* 0x00007610ff5c7816 */ /* 0x001fcc000000005c */
[----:B------:R0:W2:Y:S01]  /*7d40*/  @!P5 LDG.E.U8 R92, desc[UR20][R120.64] ;  /* 0x00000014785cd981 */ /* 0x0000a2000c1e1100 */
[----:B-1----:R-:W-:-:S04]  /*7d50*/  SHF.R.U32.HI R122, RZ, 0x6, R122 ;  /* 0x00000006ff7a7819 */ /* 0x002fc8000001167a */
[----:B------:R-:W-:-:S04]  /*7d60*/  SGXT.U32 R122, R122, 0x1 ;  /* 0x000000017a7a781a */ /* 0x000fc80000000000 */
[----:B------:R-:W-:-:S04]  /*7d70*/  LOP3.LUT R122, R122, 0x16, RZ, 0xfc, !PT ;  /* 0x000000167a7a7812 */ /* 0x000fc800078efcff */
[----:B------:R-:W-:Y:S02]  /*7d80*/  ISETP.GE.AND P5, PT, R122, UR22, PT ;  /* 0x000000167a007c0c */ /* 0x000fe4000bfa6270 */
[----:B------:R-:W-:Y:S01]  /*7d90*/  SHF.R.U32.HI R122, RZ, 0x6, R123 ;  /* 0x00000006ff7a7819 */ /* 0x000fe2000001167b */
[----:B0-----:R-:W-:-:S03]  /*7da0*/  @!P4 IMAD.MOV.U32 R120, RZ, RZ, R105 ;  /* 0x000000ffff78c224 */ /* 0x001fc600078e0069 */
[----:B------:R-:W-:Y:S01]  /*7db0*/  SGXT.U32 R122, R122, 0x1 ;  /* 0x000000017a7a781a */ /* 0x000fe20000000000 */
[----:B------:R-:W-:-:S03]  /*7dc0*/  @!P4 IMAD.MOV.U32 R121, RZ, RZ, R106 ;  /* 0x000000ffff79c224 */ /* 0x000fc600078e006a */
[----:B------:R-:W-:Y:S02]  /*7dd0*/  LOP3.LUT R122, R122, 0x18, RZ, 0xfc, !PT ;  /* 0x000000187a7a7812 */ /* 0x000fe400078efcff */
[----:B------:R0:W2:Y:S02]  /*7de0*/  @!P4 LDG.E.U8 R32, desc[UR20][R120.64] ;  /* 0x000000147820c981 */ /* 0x0000a4000c1e1100 */
[----:B------:R-:W-:Y:S02]  /*7df0*/  ISETP.GE.AND P4, PT, R122, UR22, PT ;  /* 0x000000167a007c0c */ /* 0x000fe4000bf86270 */
[----:B------:R-:W-:Y:S01]  /*7e00*/  SHF.R.U32.HI R122, RZ, 0x6, R123 ;  /* 0x00000006ff7a7819 */ /* 0x000fe2000001167b */
[----:B0-----:R-:W-:Y:S02]  /*7e10*/  @!P3 IMAD.MOV.U32 R120, RZ, RZ, R5 ;  /* 0x000000ffff78b224 */ /* 0x001fe400078e0005 */
[----:B------:R-:W-:Y:S01]  /*7e20*/  @!P3 IMAD.MOV.U32 R121, RZ, RZ, R7 ;  /* 0x000000ffff79b224 */ /* 0x000fe200078e0007 */
[----:B------:R-:W-:-:S04]  /*7e30*/  SGXT.U32 R122, R122, 0x1 ;  /* 0x000000017a7a781a */ /* 0x000fc80000000000 */
[----:B------:R0:W2:Y:S01]  /*7e40*/  @!P3 LDG.E.U8 R145, desc[UR20][R120.64] ;  /* 0x000000147891b981 */ /* 0x0000a2000c1e1100 */
[----:B------:R-:W-:Y:S01]  /*7e50*/  LOP3.LUT R122, R122, 0x1c, RZ, 0xfc, !PT ;  /* 0x0000001c7a7a7812 */ /* 0x000fe200078efcff */
[----:B0-----:R-:W-:Y:S02]  /*7e60*/  @!P0 IMAD.MOV.U32 R120, RZ, RZ, R35 ;  /* 0x000000ffff788224 */ /* 0x001fe400078e0023 */
[----:B------:R-:W-:-:S05]  /*7e70*/  @!P0 IMAD.MOV.U32 R121, RZ, RZ, R37 ;  /* 0x000000ffff798224 */ /* 0x000fca00078e0025 */
[----:B------:R0:W2:Y:S01]  /*7e80*/  @!P0 LDG.E.U8 R167, desc[UR20][R120.64] ;  /* 0x0000001478a78981 */ /* 0x0000a2000c1e1100 */
[----:B------:R-:W-:Y:S02]  /*7e90*/  ISETP.GE.AND P0, PT, R122, UR22, PT ;  /* 0x000000167a007c0c */ /* 0x000fe4000bf06270 */
[----:B------:R-:W1:Y:S01]  /*7ea0*/  S2R R122, SR_TID.X ;  /* 0x00000000007a7919 */ /* 0x000e620000002100 */
[----:B------:R-:W-:-:S04]  /*7eb0*/  SHF.R.U32.HI R91, RZ, 0x6, R123 ;  /* 0x00000006ff5b7819 */ /* 0x000fc8000001167b */
[----:B------:R-:W-:Y:S01]  /*7ec0*/  SGXT.U32 R91, R91, 0x1 ;  /* 0x000000015b5b781a */ /* 0x000fe20000000000 */
[----:B0-----:R-:W-:-:S03]  /*7ed0*/  @!P2 IMAD.MOV.U32 R120, RZ, RZ, R64 ;  /* 0x000000ffff78a224 */ /* 0x001fc600078e0040 */
[----:B------:R-:W-:Y:S01]  /*7ee0*/  LOP3.LUT R91, R91, 0x1a, RZ, 0xfc, !PT ;  /* 0x0000001a5b5b7812 */ /* 0x000fe200078efcff */
[----:B------:R-:W-:-:S03]  /*7ef0*/  @!P2 IMAD.MOV.U32 R121, RZ, RZ, R66 ;  /* 0x000000ffff79a224 */ /* 0x000fc600078e0042 */
[----:B------:R-:W-:Y:S02]  /*7f00*/  ISETP.GE.AND P3, PT, R91, UR22, PT ;  /* 0x000000165b007c0c */ /* 0x000fe4000bf66270 */
[----:B------:R-:W-:Y:S01]  /*7f10*/  LEA.HI R91, R123, 0x1e, RZ, 0x1a ;  /* 0x0000001e7b5b7811 */ /* 0x000fe200078fd0ff */
[----:B------:R0:W2:Y:S03]  /*7f20*/  @!P2 LDG.E.U8 R61, desc[UR20][R120.64] ;  /* 0x00000014783da981 */ /* 0x0000a6000c1e1100 */
[----:B------:R-:W-:Y:S01]  /*7f30*/  ISETP.GE.AND P2, PT, R91, UR22, PT ;  /* 0x000000165b007c0c */ /* 0x000fe2000bf46270 */
[----:B0-----:R-:W-:Y:S01]  /*7f40*/  @!P5 IMAD.MOV.U32 R120, RZ, RZ, R93 ;  /* 0x000000ffff78d224 */ /* 0x001fe200078e005d */
[----:B-1----:R-:W-:Y:S01]  /*7f50*/  SHF.R.U32.HI R91, RZ, 0x6, R122 ;  /* 0x00000006ff5b7819 */ /* 0x002fe2000001167a */
[----:B------:R-:W-:-:S03]  /*7f60*/  @!P5 IMAD.MOV.U32 R121, RZ, RZ, R94 ;  /* 0x000000ffff79d224 */ /* 0x000fc600078e005e */
[----:B------:R-:W-:Y:S02]  /*7f70*/  SGXT.U32 R91, R91, 0x1 ;  /* 0x000000015b5b781a */ /* 0x000fe40000000000 */
[----:B------:R0:W2:Y:S02]  /*7f80*/  @!P5 LDG.E.U8 R0, desc[UR20][R120.64] ;  /* 0x000000147800d981 */ /* 0x0000a4000c1e1100 */
[----:B------:R-:W-:-:S04]  /*7f90*/  LOP3.LUT R91, R91, 0x20, RZ, 0xfc, !PT ;  /* 0x000000205b5b7812 */ /* 0x000fc800078efcff */
[----:B------:R-:W-:Y:S02]  /*7fa0*/  ISETP.GE.AND P5, PT, R91, UR22, PT ;  /* 0x000000165b007c0c */ /* 0x000fe4000bfa6270 */
[--C-:B------:R-:W-:Y:S02]  /*7fb0*/  SHF.R.U32.HI R91, RZ, 0x6, R122.reuse ;  /* 0x00000006ff5b7819 */ /* 0x100fe4000001167a */
[----:B------:R-:W-:Y:S01]  /*7fc0*/  SHF.R.U32.HI R122, RZ, 0x6, R122 ;  /* 0x00000006ff7a7819 */ /* 0x000fe2000001167a */
[----:B0-----:R-:W-:-:S03]  /*7fd0*/  @!P4 IMAD.MOV.U32 R120, RZ, RZ, R6 ;  /* 0x000000ffff78c224 */ /* 0x001fc600078e0006 */
[----:B------:R-:W-:Y:S01]  /*7fe0*/  SGXT.U32 R122, R122, 0x1 ;  /* 0x000000017a7a781a */ /* 0x000fe20000000000 */
[----:B------:R-:W-:-:S03]  /*7ff0*/  @!P4 IMAD.MOV.U32 R121, RZ, RZ, R8 ;  /* 0x000000ffff79c224 */ /* 0x000fc600078e0008 */
[----:B------:R-:W-:Y:S02]  /*8000*/  LOP3.LUT R122, R122, 0x22, RZ, 0xfc, !PT ;  /* 0x000000227a7a7812 */ /* 0x000fe400078efcff */
[----:B------:R0:W2:Y:S02]  /*8010*/  @!P4 LDG.E.U8 R144, desc[UR20][R120.64] ;  /* 0x000000147890c981 */ /* 0x0000a4000c1e1100 */
[----:B------:R-:W-:Y:S02]  /*8020*/  ISETP.GE.AND P4, PT, R122, UR22, PT ;  /* 0x000000167a007c0c */ /* 0x000fe4000bf86270 */
[----:B------:R-:W1:Y:S01]  /*8030*/  S2R R122, SR_TID.X ;  /* 0x00000000007a7919 */ /* 0x000e620000002100 */
[----:B------:R-:W-:Y:S02]  /*8040*/  SGXT.U32 R91, R91, 0x1 ;  /* 0x000000015b5b781a */ /* 0x000fe40000000000 */
[----:B------:R-:W-:Y:S01]  /*8050*/  PRMT R163, RZ, 0x7610, R163 ;  /* 0x00007610ffa37816 */ /* 0x000fe200000000a3 */
[----:B0-----:R-:W-:-:S02]  /*8060*/  @!P3 IMAD.MOV.U32 R120, RZ, RZ, R36 ;  /* 0x000000ffff78b224 */ /* 0x001fc400078e0024 */
[----:B------:R-:W-:Y:S01]  /*8070*/  @!P3 IMAD.MOV.U32 R121, RZ, RZ, R38 ;  /* 0x000000ffff79b224 */ /* 0x000fe200078e0026 */
[----:B------:R-:W-:-:S04]  /*8080*/  LOP3.LUT R91, R91, 0x28, RZ, 0xfc, !PT ;  /* 0x000000285b5b7812 */ /* 0x000fc800078efcff */
[----:B------:R0:W2:Y:S01]  /*8090*/  @!P3 LDG.E.U8 R163, desc[UR20][R120.64] ;  /* 0x0000001478a3b981 */ /* 0x0000a2000c1e1100 */
[----:B------:R-:W-:Y:S02]  /*80a0*/  ISETP.GE.AND P3, PT, R91, UR22, PT ;  /* 0x000000165b007c0c */ /* 0x000fe4000bf66270 */
[----:B------:R-:W-:Y:S01]  /*80b0*/  PRMT R62, RZ, 0x7610, R62 ;  /* 0x00007610ff3e7816 */ /* 0x000fe2000000003e */
[----:B0-----:R-:W-:Y:S01]  /*80c0*/  @!P0 IMAD.MOV.U32 R120, RZ, RZ, R67 ;  /* 0x000000ffff788224 */ /* 0x001fe200078e0043 */
[--C-:B-1----:R-:W-:Y:S02]  /*80d0*/  SHF.R.U32.HI R91, RZ, 0x6, R122.reuse ;  /* 0x00000006ff5b7819 */ /* 0x102fe4000001167a */
[----:B------:R-:W-:Y:S01]  /*80e0*/  SHF.R.U32.HI R122, RZ, 0x6, R122 ;  /* 0x00000006ff7a7819 */ /* 0x000fe2000001167a */
[----:B------:R-:W-:-:S03]  /*80f0*/  @!P0 IMAD.MOV.U32 R121, RZ, RZ, R68 ;  /* 0x000000ffff798224 */ /* 0x000fc600078e0044 */
[----:B------:R-:W-:Y:S02]  /*8100*/  SGXT.U32 R122, R122, 0x1 ;  /* 0x000000017a7a781a */ /* 0x000fe40000000000 */
[----:B------:R0:W2:Y:S02]  /*8110*/  @!P0 LDG.E.U8 R62, desc[UR20][R120.64] ;  /* 0x00000014783e8981 */ /* 0x0000a4000c1e1100 */
[----:B------:R-:W-:-:S04]  /*8120*/  LOP3.LUT R122, R122, 0x24, RZ, 0xfc, !PT ;  /* 0x000000247a7a7812 */ /* 0x000fc800078efcff */
[----:B------:R-:W-:Y:S02]  /*8130*/  ISETP.GE.AND P0, PT, R122, UR22, PT ;  /* 0x000000167a007c0c */ /* 0x000fe4000bf06270 */
[----:B------:R-:W1:Y:S01]  /*8140*/  S2R R122, SR_TID.X ;  /* 0x00000000007a7919 */ /* 0x000e620000002100 */
[----:B------:R-:W-:Y:S01]  /*8150*/  SGXT.U32 R91, R91, 0x1 ;  /* 0x000000015b5b781a */ /* 0x000fe20000000000 */
[----:B0-----:R-:W-:Y:S01]  /*8160*/  @!P2 IMAD.MOV.U32 R120, RZ, RZ, R107 ;  /* 0x000000ffff78a224 */ /* 0x001fe200078e006b */
[----:B------:R-:W-:Y:S01]  /*8170*/  PRMT R3, RZ, 0x7610, R3 ;  /* 0x00007610ff037816 */ /* 0x000fe20000000003 */
[----:B------:R-:W-:Y:S01]  /*8180*/  @!P2 IMAD.MOV.U32 R121, RZ, RZ, R108 ;  /* 0x000000ffff79a224 */ /* 0x000fe200078e006c */
[----:B------:R-:W-:-:S04]  /*8190*/  LOP3.LUT R91, R91, 0x30, RZ, 0xfc, !PT ;  /* 0x000000305b5b7812 */ /* 0x000fc800078efcff */
[----:B------:R0:W2:Y:S01]  /*81a0*/  @!P2 LDG.E.U8 R3, desc[UR20][R120.64] ;  /* 0x000000147803a981 */ /* 0x0000a2000c1e1100 */
[----:B------:R-:W-:Y:S02]  /*81b0*/  ISETP.GE.AND P2, PT, R91, UR22, PT ;  /* 0x000000165b007c0c */ /* 0x000fe4000bf46270 */
[----:B------:R-:W-:Y:S01]  /*81c0*/  PRMT R143, RZ, 0x7610, R143 ;  /* 0x00007610ff8f7816 */ /* 0x000fe2000000008f */
[----:B0-----:R-:W-:Y:S02]  /*81d0*/  @!P5 IMAD.MOV.U32 R120, RZ, RZ, R9 ;  /* 0x000000ffff78d224 */ /* 0x001fe400078e0009 */
[----:B------:R-:W-:-:S05]  /*81e0*/  @!P5 IMAD.MOV.U32 R121, RZ, RZ, R11 ;  /* 0x000000ffff79d224 */ /* 0x000fca00078e000b */
[----:B------:R0:W2:Y:S01]  /*81f0*/  @!P5 LDG.E.U8 R143, desc[UR20][R120.64] ;  /* 0x00000014788fd981 */ /* 0x0000a2000c1e1100 */
[----:B-1----:R-:W-:-:S04]  /*8200*/  SHF.R.U32.HI R91, RZ, 0x6, R122 ;  /* 0x00000006ff5b7819 */ /* 0x002fc8000001167a */
[----:B------:R-:W-:-:S04]  /*8210*/  SGXT.U32 R91, R91, 0x1 ;  /* 0x000000015b5b781a */ /* 0x000fc80000000000 */
[----:B------:R-:W-:-:S04]  /*8220*/  LOP3.LUT R91, R91, 0x26, RZ, 0xfc, !PT ;  /* 0x000000265b5b7812 */ /* 0x000fc800078efcff */
[----:B------:R-:W-:Y:S02]  /*8230*/  ISETP.GE.AND P5, PT, R91, UR22, PT ;  /* 0x000000165b007c0c */ /* 0x000fe4000bfa6270 */
[--C-:B------:R-:W-:Y:S02]  /*8240*/  SHF.R.U32.HI R91, RZ, 0x6, R122.reuse ;  /* 0x00000006ff5b7819 */ /* 0x100fe4000001167a */
[----:B------:R-:W-:Y:S01]  /*8250*/  SHF.R.U32.HI R122, RZ, 0x6, R122 ;  /* 0x00000006ff7a7819 */ /* 0x000fe2000001167a */
[----:B0-----:R-:W-:Y:S01]  /*8260*/  @!P4 IMAD.MOV.U32 R120, RZ, RZ, R39 ;  /* 0x000000ffff78c224 */ /* 0x001fe200078e0027 */
[----:B------:R-:W-:Y:S02]  /*8270*/  PRMT R161, RZ, 0x7610, R161 ;  /* 0x00007610ffa17816 */ /* 0x000fe400000000a1 */
        /* <DEDUP_REMOVED lines=32> */
[----:B------:R-:W-:Y:S01]  /*8480*/  @!P5 IMAD.MOV.U32 R121, RZ, RZ, R96 ;  /* 0x000000ffff79d224 */ /* 0x000fe200078e0060 */
[----:B------:R-:W-:-:S04]  /*8490*/  PRMT R140, RZ, 0x7610, R140 ;  /* 0x00007610ff8c7816 */ /* 0x000fc8000000008c */
[----:B------:R0:W2:Y:S01]  /*84a0*/  @!P5 LDG.E.U8 R157, desc[UR20][R120.64] ;  /* 0x00000014789dd981 */ /* 0x0000a2000c1e1100 */
[----:B-1----:R-:W-:-:S04]  /*84b0*/  SHF.R.U32.HI R91, RZ, 0x6, R122 ;  /* 0x00000006ff5b7819 */ /* 0x002fc8000001167a */
[----:B------:R-:W-:-:S04]  /*84c0*/  SGXT.U32 R91, R91, 0x1 ;  /* 0x000000015b5b781a */ /* 0x000fc80000000000 */
[----:B------:R-:W-:Y:S01]  /*84d0*/  LOP3.LUT R91, R91, 0x2c, RZ, 0xfc, !PT ;  /* 0x0000002c5b5b7812 */ /* 0x000fe200078efcff */
[----:B0-----:R-:W-:Y:S02]  /*84e0*/  @!P4 IMAD.MOV.U32 R120, RZ, RZ, R14 ;  /* 0x000000ffff78c224 */ /* 0x001fe400078e000e */
[----:B------:R-:W-:Y:S01]  /*84f0*/  @!P4 IMAD.MOV.U32 R121, RZ, RZ, R16 ;  /* 0x000000ffff79c224 */ /* 0x000fe200078e0010 */
[----:B------:R-:W-:Y:S02]  /*8500*/  ISETP.GE.AND P5, PT, R91, UR22, PT ;  /* 0x000000165b007c0c */ /* 0x000fe4000bfa6270 */
[----:B------:R-:W-:Y:S02]  /*8510*/  SHF.R.U32.HI R91, RZ, 0x6, R122 ;  /* 0x00000006ff5b7819 */ /* 0x000fe4000001167a */
[----:B------:R-:W-:Y:S01]  /*8520*/  LEA.HI R122, R122, 0x2e, RZ, 0x1a ;  /* 0x0000002e7a7a7811 */ /* 0x000fe200078fd0ff */
[----:B------:R0:W2:Y:S03]  /*8530*/  @!P4 LDG.E.U8 R140, desc[UR20][R120.64] ;  /* 0x00000014788cc981 */ /* 0x0000a6000c1e1100 */
[----:B------:R-:W-:-:S02]  /*8540*/  ISETP.GE.AND P4, PT, R122, UR22, PT ;  /* 0x000000167a007c0c */ /* 0x000fc4000bf86270 */
[----:B------:R-:W1:Y:S01]  /*8550*/  S2R R122, SR_TID.X ;  /* 0x00000000007a7919 */ /* 0x000e620000002100 */
[----:B------:R-:W3:Y:S01]  /*8560*/  S2R R124, SR_TID.X ;  /* 0x00000000007c7919 */ /* 0x000ee20000002100 */
[----:B------:R-:W-:Y:S01]  /*8570*/  SGXT.U32 R91, R91, 0x1 ;  /* 0x000000015b5b781a */ /* 0x000fe20000000000 */
[----:B0-----:R-:W-:Y:S01]  /*8580*/  @!P3 IMAD.MOV.U32 R120, RZ, RZ, R17 ;  /* 0x000000ffff78b224 */ /* 0x001fe200078e0011 */
[----:B------:R-:W-:Y:S01]  /*8590*/  PRMT R139, RZ, 0x7610, R139 ;  /* 0x00007610ff8b7816 */ /* 0x000fe2000000008b */
[----:B------:R-:W-:Y:S01]  /*85a0*/  @!P3 IMAD.MOV.U32 R121, RZ, RZ, R19 ;  /* 0x000000ffff79b224 */ /* 0x000fe200078e0013 */
[----:B------:R-:W-:Y:S02]  /*85b0*/  LOP3.LUT R91, R91, 0x50, RZ, 0xfc, !PT ;  /* 0x000000505b5b7812 */ /* 0x000fe400078efcff */
[----:B------:R-:W-:Y:S02]  /*85c0*/  PRMT R128, RZ, 0x7610, R128 ;  /* 0x00007610ff807816 */ /* 0x000fe40000000080 */
[----:B------:R0:W2:Y:S01]  /*85d0*/  @!P3 LDG.E.U8 R139, desc[UR20][R120.64] ;  /* 0x00000014788bb981 */ /* 0x0000a2000c1e1100 */
[----:B------:R-:W-:-:S02]  /*85e0*/  ISETP.GE.AND P3, PT, R91, UR22, PT ;  /* 0x000000165b007c0c */ /* 0x000fc4000bf66270 */
[----:B------:R-:W-:Y:S01]  /*85f0*/  PRMT R138, RZ, 0x7610, R138 ;  /* 0x00007610ff8a7816 */ /* 0x000fe2000000008a */
[----:B0-----:R-:W-:Y:S02]  /*8600*/  @!P0 IMAD.MOV.U32 R120, RZ, RZ, R41 ;  /* 0x000000ffff788224 */ /* 0x001fe400078e0029 */
[----:B------:R-:W-:-:S05]  /*8610*/  @!P0 IMAD.MOV.U32 R121, RZ, RZ, R43 ;  /* 0x000000ffff798224 */ /* 0x000fca00078e002b */
[----:B------:R0:W2:Y:S01]  /*8620*/  @!P0 LDG.E.U8 R128, desc[UR20][R120.64] ;  /* 0x0000001478808981 */ /* 0x0000a2000c1e1100 */
[--C-:B-1----:R-:W-:Y:S02]  /*8630*/  SHF.R.U32.HI R91, RZ, 0x6, R122.reuse ;  /* 0x00000006ff5b7819 */ /* 0x102fe4000001167a */
[----:B------:R-:W-:Y:S02]  /*8640*/  SHF.R.U32.HI R122, RZ, 0x6, R122 ;  /* 0x00000006ff7a7819 */ /* 0x000fe4000001167a */
[----:B------:R-:W-:Y:S01]  /*8650*/  SGXT.U32 R91, R91, 0x1 ;  /* 0x000000015b5b781a */ /* 0x000fe20000000000 */
[----:B0-----:R-:W-:Y:S02]  /*8660*/  @!P2 IMAD.MOV.U32 R120, RZ, RZ, R18 ;  /* 0x000000ffff78a224 */ /* 0x001fe400078e0012 */
[----:B------:R-:W-:Y:S01]  /*8670*/  @!P2 IMAD.MOV.U32 R121, RZ, RZ, R20 ;  /* 0x000000ffff79a224 */ /* 0x000fe200078e0014 */
[----:B------:R-:W-:Y:S02]  /*8680*/  LOP3.LUT R91, R91, 0x60, RZ, 0xfc, !PT ;  /* 0x000000605b5b7812 */ /* 0x000fe400078efcff */
[----:B------:R-:W-:-:S02]  /*8690*/  SGXT.U32 R122, R122, 0x1 ;  /* 0x000000017a7a781a */ /* 0x000fc40000000000 */
[----:B------:R0:W2:Y:S01]  /*86a0*/  @!P2 LDG.E.U8 R138, desc[UR20][R120.64] ;  /* 0x00000014788aa981 */ /* 0x0000a2000c1e1100 */
[----:B------:R-:W-:Y:S02]  /*86b0*/  ISETP.GE.AND P2, PT, R91, UR22, PT ;  /* 0x000000165b007c0c */ /* 0x000fe4000bf46270 */
[----:B---3--:R-:W-:Y:S02]  /*86c0*/  SHF.R.U32.HI R91, RZ, 0x6, R124 ;  /* 0x00000006ff5b7819 */ /* 0x008fe4000001167c */
[----:B------:R-:W-:Y:S02]  /*86d0*/  LOP3.LUT R122, R122, 0x58, RZ, 0xfc, !PT ;  /* 0x000000587a7a7812 */ /* 0x000fe400078efcff */
[----:B------:R-:W-:Y:S01]  /*86e0*/  SGXT.U32 R91, R91, 0x1 ;  /* 0x000000015b5b781a */ /* 0x000fe20000000000 */
[----:B------:R-:W-:Y:S01]  /*86f0*/  @!P5 IMAD.MOV.U32 R123, RZ, RZ, R72 ;  /* 0x000000ffff7bd224 */ /* 0x000fe200078e0048 */
[----:B------:R-:W-:Y:S01]  /*8700*/  ISETP.GE.AND P0, PT, R122, UR22, PT ;  /* 0x000000167a007c0c */ /* 0x000fe2000bf06270 */
[----:B------:R-:W-:Y:S01]  /*8710*/  @!P5 IMAD.MOV.U32 R122, RZ, RZ, R70 ;  /* 0x000000ffff7ad224 */ /* 0x000fe200078e0046 */
[----:B0-----:R-:W-:-:S02]  /*8720*/  PRMT R121, RZ, 0x7610, R121 ;  /* 0x00007610ff797816 */ /* 0x001fc40000000079 */
[----:B------:R-:W-:-:S04]  /*8730*/  LOP3.LUT R91, R91, 0x32, RZ, 0xfc, !PT ;  /* 0x000000325b5b7812 */ /* 0x000fc800078efcff */
[----:B------:R0:W3:Y:S01]  /*8740*/  @!P5 LDG.E.U8 R121, desc[UR20][R122.64] ;  /* 0x000000147a79d981 */ /* 0x0000e2000c1e1100 */
[----:B------:R-:W-:Y:S02]  /*8750*/  ISETP.GE.AND P5, PT, R91, UR22, PT ;  /* 0x000000165b007c0c */ /* 0x000fe4000bfa6270 */
[--C-:B------:R-:W-:Y:S02]  /*8760*/  SHF.R.U32.HI R91, RZ, 0x6, R124.reuse ;  /* 0x00000006ff5b7819 */ /* 0x100fe4000001167c */
[----:B------:R-:W-:Y:S02]  /*8770*/  SHF.R.U32.HI R124, RZ, 0x6, R124 ;  /* 0x00000006ff7c7819 */ /* 0x000fe4000001167c */
[----:B------:R-:W-:Y:S02]  /*8780*/  PRMT R119, RZ, 0x7610, R119 ;  /* 0x00007610ff777816 */ /* 0x000fe40000000077 */
[----:B------:R-:W-:Y:S01]  /*8790*/  SGXT.U32 R124, R124, 0x1 ;  /* 0x000000017c7c781a */ /* 0x000fe20000000000 */
[----:B0-----:R-:W-:-:S02]  /*87a0*/  @!P4 IMAD.MOV.U32 R122, RZ, RZ, R109 ;  /* 0x000000ffff7ac224 */ /* 0x001fc400078e006d */
[----:B------:R-:W-:Y:S01]  /*87b0*/  @!P4 IMAD.MOV.U32 R123, RZ, RZ, R110 ;  /* 0x000000ffff7bc224 */ /* 0x000fe200078e006e */
[----:B------:R-:W-:-:S04]  /*87c0*/  LOP3.LUT R124, R124, 0x34, RZ, 0xfc, !PT ;  /* 0x000000347c7c7812 */ /* 0x000fc800078efcff */
[----:B------:R0:W2:Y:S01]  /*87d0*/  @!P4 LDG.E.U8 R119, desc[UR20][R122.64] ;  /* 0x000000147a77c981 */ /* 0x0000a2000c1e1100 */
[----:B------:R-:W-:Y:S02]  /*87e0*/  ISETP.GE.AND P4, PT, R124, UR22, PT ;  /* 0x000000167c007c0c */ /* 0x000fe4000bf86270 */
[----:B------:R-:W1:Y:S01]  /*87f0*/  S2R R124, SR_TID.X ;  /* 0x00000000007c7919 */ /* 0x000e620000002100 */
[----:B------:R-:W4:Y:S01]  /*8800*/  S2R R126, SR_TID.X ;  /* 0x00000000007e7919 */ /* 0x000f220000002100 */
[----:B------:R-:W-:Y:S01]  /*8810*/  SGXT.U32 R91, R91, 0x1 ;  /* 0x000000015b5b781a */ /* 0x000fe20000000000 */
[----:B0-----:R-:W-:Y:S01]  /*8820*/  @!P3 IMAD.MOV.U32 R122, RZ, RZ, R21 ;  /* 0x000000ffff7ab224 */ /* 0x001fe200078e0015 */
[----:B------:R-:W-:Y:S01]  /*8830*/  PRMT R137, RZ, 0x7610, R137 ;  /* 0x00007610ff897816 */ /* 0x000fe20000000089 */
[----:B------:R-:W-:Y:S01]  /*8840*/  @!P3 IMAD.MOV.U32 R123, RZ, RZ, R23 ;  /* 0x000000ffff7bb224 */ /* 0x000fe200078e0017 */
[----:B------:R-:W-:Y:S02]  /*8850*/  LOP3.LUT R91, R91, 0x68, RZ, 0xfc, !PT ;  /* 0x000000685b5b7812 */ /* 0x000fe400078efcff */
[----:B------:R-:W-:-:S02]  /*8860*/  PRMT R136, RZ, 0x7610, R136 ;  /* 0x00007610ff887816 */ /* 0x000fc40000000088 */
[----:B------:R0:W2:Y:S01]  /*8870*/  @!P3 LDG.E.U8 R137, desc[UR20][R122.64] ;  /* 0x000000147a89b981 */ /* 0x0000a2000c1e1100 */
[----:B------:R-:W-:Y:S02]  /*8880*/  ISETP.GE.AND P3, PT, R91, UR22, PT ;  /* 0x000000165b007c0c */ /* 0x000fe4000bf66270 */
        /* <DEDUP_REMOVED lines=13> */
[----:B----4-:R-:W-:Y:S02]  /*8960*/  SHF.R.U32.HI R91, RZ, 0x6, R126 ;  /* 0x00000006ff5b7819 */ /* 0x010fe4000001167e */
[----:B------:R-:W-:Y:S02]  /*8970*/  LOP3.LUT R124, R124, 0x70, RZ, 0xfc, !PT ;  /* 0x000000707c7c7812 */ /* 0x000fe400078efcff */
[----:B------:R-:W-:Y:S01]  /*8980*/  SGXT.U32 R91, R91, 0x1 ;  /* 0x000000015b5b781a */ /* 0x000fe20000000000 */
[----:B------:R-:W-:Y:S01]  /*8990*/  @!P5 IMAD.MOV.U32 R125, RZ, RZ, R44 ;  /* 0x000000ffff7dd224 */ /* 0x000fe200078e002c */
[----:B------:R-:W-:Y:S01]  /*89a0*/  ISETP.GE.AND P0, PT, R124, UR22, PT ;  /* 0x000000167c007c0c */ /* 0x000fe2000bf06270 */
[----:B------:R-:W-:Y:S01]  /*89b0*/  @!P5 IMAD.MOV.U32 R124, RZ, RZ, R42 ;  /* 0x000000ffff7cd224 */ /* 0x000fe200078e002a */
[----:B0-----:R-:W-:-:S02]  /*89c0*/  PRMT R122, RZ, 0x7610, R122 ;  /* 0x00007610ff7a7816 */ /* 0x001fc4000000007a */
[----:B------:R-:W-:-:S04]  /*89d0*/  LOP3.LUT R91, R91, 0x36, RZ, 0xfc, !PT ;  /* 0x000000365b5b7812 */ /* 0x000fc800078efcff */
[----:B------:R0:W4:Y:S01]  /*89e0*/  @!P5 LDG.E.U8 R122, desc[UR20][R124.64] ;  /* 0x000000147c7ad981 */ /* 0x000122000c1e1100 */
        /* <DEDUP_REMOVED lines=11> */
[----:B------:R-:W-:Y:S02]  /*8aa0*/  SGXT.U32 R91, R91, 0x1 ;  /* 0x000000015b5b781a */ /* 0x000fe40000000000 */
[----:B------:R-:W-:Y:S01]  /*8ab0*/  PRMT R134, RZ, 0x7610, R134 ;  /* 0x00007610ff867816 */ /* 0x000fe20000000086 */
[----:B0-----:R-:W-:Y:S02]  /*8ac0*/  @!P3 IMAD.MOV.U32 R124, RZ, RZ, R27 ;  /* 0x000000ffff7cb224 */ /* 0x001fe400078e001b */
[----:B------:R-:W-:Y:S01]  /*8ad0*/  @!P3 IMAD.MOV.U32 R125, RZ, RZ, R29 ;  /* 0x000000ffff7db224 */ /* 0x000fe200078e001d */
[----:B------:R-:W-:-:S02]  /*8ae0*/  LOP3.LUT R91, R91, 0x3c, RZ, 0xfc, !PT ;  /* 0x0000003c5b5b7812 */ /* 0x000fc400078efcff */
[----:B------:R-:W-:Y:S02]  /*8af0*/  PRMT R151, RZ, 0x7610, R151 ;  /* 0x00007610ff977816 */ /* 0x000fe40000000097 */
[----:B------:R0:W2:Y:S01]  /*8b00*/  @!P3 LDG.E.U8 R134, desc[UR20][R124.64] ;  /* 0x000000147c86b981 */ /* 0x0000a2000c1e1100 */
[----:B------:R-:W-:Y:S02]  /*8b10*/  ISETP.GE.AND P3, PT, R91, UR22, PT ;  /* 0x000000165b007c0c */ /* 0x000fe4000bf66270 */
[----:B------:R-:W-:Y:S01]  /*8b20*/  PRMT R148, RZ, 0x7610, R148 ;  /* 0x00007610ff947816 */ /* 0x000fe20000000094 */
[----:B0-----:R-:W-:Y:S02]  /*8b30*/  @!P0 IMAD.MOV.U32 R124, RZ, RZ, R28 ;  /* 0x000000ffff7c8224 */ /* 0x001fe400078e001c */
[----:B------:R-:W-:Y:S01]  /*8b40*/  @!P0 IMAD.MOV.U32 R125, RZ, RZ, R30 ;  /* 0x000000ffff7d8224 */ /* 0x000fe200078e001e */
[----:B------:R-:W-:Y:S01]  /*8b50*/  PRMT R123, RZ, 0x7610, R123 ;  /* 0x00007610ff7b7816 */ /* 0x000fe2000000007b */
[----:B------:R-:W-:-:S03]  /*8b60*/  @!P5 IMAD.MOV.U32 R127, RZ, RZ, R98 ;  /* 0x000000ffff7fd224 */ /* 0x000fc600078e0062 */
[----:B------:R0:W2:Y:S01]  /*8b70*/  @!P0 LDG.E.U8 R151, desc[UR20][R124.64] ;  /* 0x000000147c978981 */ /* 0x0000a2000c1e1100 */
[----:B-1----:R-:W-:Y:S02]  /*8b80*/  SHF.R.U32.HI R91, RZ, 0x6, R126 ;  /* 0x00000006ff5b7819 */ /* 0x002fe4000001167e */
[----:B------:R-:W-:Y:S02]  /*8b90*/  LEA.HI R126, R126, 0x3e, RZ, 0x1a ;  /* 0x0000003e7e7e7811 */ /* 0x000fe400078fd0ff */
[----:B------:R-:W-:Y:S02]  /*8ba0*/  SGXT.U32 R91, R91, 0x1 ;  /* 0x000000015b5b781a */ /* 0x000fe40000000000 */
[----:B------:R-:W-:Y:S01]  /*8bb0*/  ISETP.GE.AND P0, PT, R126, UR22, PT ;  /* 0x000000167e007c0c */ /* 0x000fe2000bf06270 */
[----:B0-----:R-:W-:Y:S01]  /*8bc0*/  @!P2 IMAD.MOV.U32 R124, RZ, RZ, R165 ;  /* 0x000000ffff7ca224 */ /* 0x001fe200078e00a5 */
[----:B------:R-:W-:Y:S01]  /*8bd0*/  LOP3.LUT R91, R91, 0x42, RZ, 0xfc, !PT ;  /* 0x000000425b5b7812 */ /* 0x000fe200078efcff */
[----:B------:R-:W-:-:S02]  /*8be0*/  @!P2 IMAD.MOV.U32 R125, RZ, RZ, R158 ;  /* 0x000000ffff7da224 */ /* 0x000fc400078e009e */
[----:B------:R-:W-:-:S03]  /*8bf0*/  @!P5 IMAD.MOV.U32 R126, RZ, RZ, R97 ;  /* 0x000000ffff7ed224 */ /* 0x000fc600078e0061 */
[----:B------:R0:W2:Y:S01]  /*8c00*/  @!P2 LDG.E.U8 R148, desc[UR20][R124.64] ;  /* 0x000000147c94a981 */ /* 0x0000a2000c1e1100 */
[----:B------:R-:W-:Y:S02]  /*8c10*/  ISETP.GE.AND P2, PT, R91, UR22, PT ;  /* 0x000000165b007c0c */ /* 0x000fe4000bf46270 */
[----:B------:R-:W1:Y:S01]  /*8c20*/  S2R R91, SR_TID.X ;  /* 0x00000000005b7919 */ /* 0x000e620000002100 */
[----:B------:R0:W2:Y:S02]  /*8c30*/  @!P5 LDG.E.U8 R123, desc[UR20][R126.64] ;  /* 0x000000147e7bd981 */ /* 0x0000a4000c1e1100 */
[----:B0-----:R-:W-:Y:S02]  /*8c40*/  PRMT R125, RZ, 0x7610, R125 ;  /* 0x00007610ff7d7816 */ /* 0x001fe4000000007d */
[----:B------:R-:W-:Y:S01]  /*8c50*/  PRMT R124, RZ, 0x7610, R124 ;  /* 0x00007610ff7c7816 */ /* 0x000fe2000000007c */
[----:B------:R-:W-:Y:S02]  /*8c60*/  @!P4 IMAD.MOV.U32 R126, RZ, RZ, R45 ;  /* 0x000000ffff7ec224 */ /* 0x000fe400078e002d */
[----:B------:R-:W-:-:S05]  /*8c70*/  @!P4 IMAD.MOV.U32 R127, RZ, RZ, R46 ;  /* 0x000000ffff7fc224 */ /* 0x000fca00078e002e */
[----:B------:R0:W2:Y:S02]  /*8c80*/  @!P4 LDG.E.U8 R125, desc[UR20][R126.64] ;  /* 0x000000147e7dc981 */ /* 0x0000a4000c1e1100 */
[----:B0-----:R-:W-:Y:S02]  /*8c90*/  @!P3 IMAD.MOV.U32 R126, RZ, RZ, R75 ;  /* 0x000000ffff7eb224 */ /* 0x001fe400078e004b */
[----:B------:R-:W-:-:S05]  /*8ca0*/  @!P3 IMAD.MOV.U32 R127, RZ, RZ, R77 ;  /* 0x000000ffff7fb224 */ /* 0x000fca00078e004d */
[----:B------:R0:W2:Y:S02]  /*8cb0*/  @!P3 LDG.E.U8 R124, desc[UR20][R126.64] ;  /* 0x000000147e7cb981 */ /* 0x0000a4000c1e1100 */
[----:B0-----:R-:W0:Y:S01]  /*8cc0*/  S2R R127, SR_TID.X ;  /* 0x00000000007f7919 */ /* 0x001e220000002100 */
[----:B-1----:R-:W-:-:S04]  /*8cd0*/  SHF.R.U32.HI R91, RZ, 0x6, R91 ;  /* 0x00000006ff5b7819 */ /* 0x002fc8000001165b */
[----:B------:R-:W-:-:S04]  /*8ce0*/  SGXT.U32 R91, R91, 0x1 ;  /* 0x000000015b5b781a */ /* 0x000fc80000000000 */
[----:B------:R-:W-:-:S04]  /*8cf0*/  LOP3.LUT R91, R91, 0x44, RZ, 0xfc, !PT ;  /* 0x000000445b5b7812 */ /* 0x000fc800078efcff */
[----:B------:R-:W-:Y:S01]  /*8d00*/  ISETP.GE.AND P5, PT, R91, UR22, PT ;  /* 0x000000165b007c0c */ /* 0x000fe2000bfa6270 */
[----:B------:R-:W-:Y:S01]  /*8d10*/  @!P0 IMAD.MOV.U32 R126, RZ, RZ, R111 ;  /* 0x000000ffff7e8224 */ /* 0x000fe200078e006f */
[----:B------:R-:W-:Y:S02]  /*8d20*/  PRMT R129, RZ, 0x7610, R129 ;  /* 0x00007610ff817816 */ /* 0x000fe40000000081 */
[--C-:B0-----:R-:W-:Y:S02]  /*8d30*/  SHF.R.U32.HI R91, RZ, 0x6, R127.reuse ;  /* 0x00000006ff5b7819 */ /* 0x101fe4000001167f */
[----:B------:R-:W-:-:S04]  /*8d40*/  SHF.R.U32.HI R127, RZ, 0x6, R127 ;  /* 0x00000006ff7f7819 */ /* 0x000fc8000001167f */
[----:B------:R-:W-:-:S04]  /*8d50*/  SGXT.U32 R127, R127, 0x1 ;  /* 0x000000017f7f781a */ /* 0x000fc80000000000 */
[----:B------:R-:W-:-:S04]  /*8d60*/  LOP3.LUT R127, R127, 0x46, RZ, 0xfc, !PT ;  /* 0x000000467f7f7812 */ /* 0x000fc800078efcff */
[----:B------:R-:W-:Y:S01]  /*8d70*/  ISETP.GE.AND P4, PT, R127, UR22, PT ;  /* 0x000000167f007c0c */ /* 0x000fe2000bf86270 */
[----:B------:R-:W-:Y:S01]  /*8d80*/  @!P0 IMAD.MOV.U32 R127, RZ, RZ, R112 ;  /* 0x000000ffff7f8224 */ /* 0x000fe200078e0070 */
[----:B------:R-:W-:-:S04]  /*8d90*/  PRMT R130, RZ, 0x7610, R130 ;  /* 0x00007610ff827816 */ /* 0x000fc80000000082 */
[----:B------:R0:W2:Y:S01]  /*8da0*/  @!P0 LDG.E.U8 R129, desc[UR20][R126.64] ;  /* 0x000000147e818981 */ /* 0x0000a2000c1e1100 */
[----:B------:R-:W-:Y:S01]  /*8db0*/  SGXT.U32 R91, R91, 0x1 ;  /* 0x000000015b5b781a */ /* 0x000fe20000000000 */
[----:B0-----:R-:W-:Y:S02]  /*8dc0*/  @!P2 IMAD.MOV.U32 R126, RZ, RZ, R47 ;  /* 0x000000ffff7ea224 */ /* 0x001fe400078e002f */
[----:B------:R-:W-:-:S05]  /*8dd0*/  @!P2 IMAD.MOV.U32 R127, RZ, RZ, R49 ;  /* 0x000000ffff7fa224 */ /* 0x000fca00078e0031 */
[----:B------:R0:W2:Y:S01]  /*8de0*/  @!P2 LDG.E.U8 R130, desc[UR20][R126.64] ;  /* 0x000000147e82a981 */ /* 0x0000a2000c1e1100 */
[----:B------:R-:W-:Y:S01]  /*8df0*/  LOP3.LUT R91, R91, 0x4a, RZ, 0xfc, !PT ;  /* 0x0000004a5b5b7812 */ /* 0x000fe200078efcff */
[----:B0-----:R-:W0:Y:S03]  /*8e00*/  S2R R127, SR_TID.X ;  /* 0x00000000007f7919 */ /* 0x001e260000002100 */
[----:B------:R-:W-:Y:S02]  /*8e10*/  ISETP.GE.AND P3, PT, R91, UR22, PT ;  /* 0x000000165b007c0c */ /* 0x000fe4000bf66270 */
[----:B------:R-:W1:Y:S01]  /*8e20*/  S2R R91, SR_TID.X ;  /* 0x00000000005b7919 */ /* 0x000e620000002100 */
[----:B------:R-:W-:Y:S01]  /*8e30*/  PRMT R131, RZ, 0x7610, R131 ;  /* 0x00007610ff837816 */ /* 0x000fe20000000083 */
[----:B------:R-:W-:Y:S01]  /*8e40*/  @!P5 IMAD.MOV.U32 R126, RZ, RZ, R76 ;  /* 0x000000ffff7ed224 */ /* 0x000fe200078e004c */
[----:B------:R-:W-:-:S02]  /*8e50*/  PRMT R132, RZ, 0x7610, R132 ;  /* 0x00007610ff847816 */ /* 0x000fc40000000084 */
[----:B0-----:R-:W-:-:S04]  /*8e60*/  SHF.R.U32.HI R127, RZ, 0x6, R127 ;  /* 0x00000006ff7f7819 */ /* 0x001fc8000001167f */
[----:B------:R-:W-:-:S04]  /*8e70*/  SGXT.U32 R127, R127, 0x1 ;  /* 0x000000017f7f781a */ /* 0x000fc80000000000 */
[----:B------:R-:W-:Y:S02]  /*8e80*/  LOP3.LUT R127, R127, 0x4c, RZ, 0xfc, !PT ;  /* 0x0000004c7f7f7812 */ /* 0x000fe400078efcff */
[----:B-1----:R-:W-:Y:S02]  /*8e90*/  LEA.HI R91, R91, 0x4e, RZ, 0x1a ;  /* 0x0000004e5b5b7811 */ /* 0x002fe400078fd0ff */
[----:B------:R-:W-:Y:S01]  /*8ea0*/  ISETP.GE.AND P0, PT, R127, UR22, PT ;  /* 0x000000167f007c0c */ /* 0x000fe2000bf06270 */
[----:B------:R-:W-:Y:S01]  /*8eb0*/  @!P5 IMAD.MOV.U32 R127, RZ, RZ, R78 ;  /* 0x000000ffff7fd224 */ /* 0x000fe200078e004e */
[----:B------:R-:W-:Y:S02]  /*8ec0*/  ISETP.GE.AND P2, PT, R91, UR22, PT ;  /* 0x000000165b007c0c */ /* 0x000fe4000bf46270 */
[----:B------:R-:W0:Y:S02]  /*8ed0*/  S2R R91, SR_TID.X ;  /* 0x00000000005b7919 */ /* 0x000e240000002100 */
[----:B------:R1:W2:Y:S01]  /*8ee0*/  @!P5 LDG.E.U8 R131, desc[UR20][R126.64] ;  /* 0x000000147e83d981 */ /* 0x0002a2000c1e1100 */
[----:B------:R-:W-:Y:S01]  /*8ef0*/  PRMT R133, RZ, 0x7610, R133 ;  /* 0x00007610ff857816 */ /* 0x000fe20000000085 */
[----:B-1----:R-:W-:-:S02]  /*8f00*/  @!P4 IMAD.MOV.U32 R126, RZ, RZ, R99 ;  /* 0x000000ffff7ec224 */ /* 0x002fc400078e0063 */
[----:B------:R-:W-:-:S05]  /*8f10*/  @!P4 IMAD.MOV.U32 R127, RZ, RZ, R100 ;  /* 0x000000ffff7fc224 */ /* 0x000fca00078e0064 */
[----:B------:R1:W2:Y:S02]  /*8f20*/  @!P4 LDG.E.U8 R132, desc[UR20][R126.64] ;  /* 0x000000147e84c981 */ /* 0x0002a4000c1e1100 */
[----:B-1----:R-:W-:Y:S02]  /*8f30*/  @!P3 IMAD.MOV.U32 R126, RZ, RZ, R48 ;  /* 0x000000ffff7eb224 */ /* 0x002fe400078e0030 */
[----:B------:R-:W-:-:S05]  /*8f40*/  @!P3 IMAD.MOV.U32 R127, RZ, RZ, R50 ;  /* 0x000000ffff7fb224 */ /* 0x000fca00078e0032 */
[----:B------:R1:W2:Y:S02]  /*8f50*/  @!P3 LDG.E.U8 R133, desc[UR20][R126.64] ;  /* 0x000000147e85b981 */ /* 0x0002a4000c1e1100 */
[----:B-1----:R-:W1:Y:S01]  /*8f60*/  S2R R127, SR_TID.X ;  /* 0x00000000007f7919 */ /* 0x002e620000002100 */
[----:B0-----:R-:W-:-:S04]  /*8f70*/  SHF.R.U32.HI R91, RZ, 0x6, R91 ;  /* 0x00000006ff5b7819 */ /* 0x001fc8000001165b */
[----:B------:R-:W-:-:S04]  /*8f80*/  SGXT.U32 R91, R91, 0x1 ;  /* 0x000000015b5b781a */ /* 0x000fc80000000000 */
[----:B------:R-:W-:-:S04]  /*8f90*/  LOP3.LUT R91, R91, 0x52, RZ, 0xfc, !PT ;  /* 0x000000525b5b7812 */ /* 0x000fc800078efcff */
[----:B------:R-:W-:Y:S01]  /*8fa0*/  ISETP.GE.AND P5, PT, R91, UR22, PT ;  /* 0x000000165b007c0c */ /* 0x000fe2000bfa6270 */
[----:B------:R-:W-:Y:S01]  /*8fb0*/  @!P0 IMAD.MOV.U32 R126, RZ, RZ, R79 ;  /* 0x000000ffff7e8224 */ /* 0x000fe200078e004f */
[----:B------:R-:W-:Y:S02]  /*8fc0*/  PRMT R149, RZ, 0x7610, R149 ;  /* 0x00007610ff957816 */ /* 0x000fe40000000095 */
[--C-:B-1----:R-:W-:Y:S02]  /*8fd0*/  SHF.R.U32.HI R91, RZ, 0x6, R127.reuse ;  /* 0x00000006ff5b7819 */ /* 0x102fe4000001167f */
[----:B------:R-:W-:Y:S02]  /*8fe0*/  SHF.R.U32.HI R127, RZ, 0x6, R127 ;  /* 0x00000006ff7f7819 */ /* 0x000fe4000001167f */
[----:B------:R-:W-:Y:S02]  /*8ff0*/  SGXT.U32 R91, R91, 0x1 ;  /* 0x000000015b5b781a */ /* 0x000fe40000000000 */
[----:B------:R-:W-:-:S02]  /*9000*/  SGXT.U32 R127, R127, 0x1 ;  /* 0x000000017f7f781a */ /* 0x000fc40000000000 */
[----:B------:R-:W-:Y:S02]  /*9010*/  LOP3.LUT R91, R91, 0x56, RZ, 0xfc, !PT ;  /* 0x000000565b5b7812 */ /* 0x000fe400078efcff */
[----:B------:R-:W-:Y:S02]  /*9020*/  LOP3.LUT R127, R127, 0x54, RZ, 0xfc, !PT ;  /* 0x000000547f7f7812 */ /* 0x000fe400078efcff */
[----:B------:R-:W-:Y:S02]  /*9030*/  ISETP.GE.AND P3, PT, R91, UR22, PT ;  /* 0x000000165b007c0c */ /* 0x000fe4000bf66270 */
[----:B------:R-:W0:Y:S01]  /*9040*/  S2R R91, SR_TID.X ;  /* 0x00000000005b7919 */ /* 0x000e220000002100 */
[----:B------:R-:W-:Y:S01]  /*9050*/  ISETP.GE.AND P4, PT, R127, UR22, PT ;  /* 0x000000167f007c0c */ /* 0x000fe2000bf86270 */
[----:B------:R-:W-:Y:S01]  /*9060*/  @!P0 IMAD.MOV.U32 R127, RZ, RZ, R80 ;  /* 0x000000ffff7f8224 */ /* 0x000fe200078e0050 */
[----:B------:R-:W-:-:S04]  /*9070*/  PRMT R150, RZ, 0x7610, R150 ;  /* 0x00007610ff967816 */ /* 0x000fc80000000096 */
        /* <DEDUP_REMOVED lines=8> */
[----:B------:R-:W-:Y:S02]  /*9100*/  ISETP.GE.AND P2, PT, R91, UR22, PT ;  /* 0x000000165b007c0c */ /* 0x000fe4000bf46270 */
[----:B------:R-:W0:Y:S01]  /*9110*/  S2R R91, SR_TID.X ;  /* 0x00000000005b7919 */ /* 0x000e220000002100 */
[----:B------:R-:W-:Y:S01]  /*9120*/  PRMT R152, RZ, 0x7610, R152 ;  /* 0x00007610ff987816 */ /* 0x000fe20000000098 */
[----:B------:R-:W-:Y:S01]  /*9130*/  @!P5 IMAD.MOV.U32 R126, RZ, RZ, R51 ;  /* 0x000000ffff7ed224 */ /* 0x000fe200078e0033 */
[----:B-1----:R-:W-:-:S04]  /*9140*/  SHF.R.U32.HI R127, RZ, 0x6, R127 ;  /* 0x00000006ff7f7819 */ /* 0x002fc8000001167f */
[----:B------:R-:W-:-:S04]  /*9150*/  SGXT.U32 R127, R127, 0x1 ;  /* 0x000000017f7f781a */ /* 0x000fc80000000000 */
[----:B------:R-:W-:-:S04]  /*9160*/  LOP3.LUT R127, R127, 0x5a, RZ, 0xfc, !PT ;  /* 0x0000005a7f7f7812 */ /* 0x000fc800078efcff */
[----:B------:R-:W-:Y:S01]  /*9170*/  ISETP.GE.AND P0, PT, R127, UR22, PT ;  /* 0x000000167f007c0c */ /* 0x000fe2000bf06270 */
[----:B------:R-:W-:Y:S01]  /*9180*/  @!P5 IMAD.MOV.U32 R127, RZ, RZ, R52 ;  /* 0x000000ffff7fd224 */ /* 0x000fe200078e0034 */
[----:B------:R-:W-:-:S04]  /*9190*/  PRMT R153, RZ, 0x7610, R153 ;  /* 0x00007610ff997816 */ /* 0x000fc80000000099 */
[----:B------:R1:W2:Y:S01]  /*91a0*/  @!P5 LDG.E.U8 R152, desc[UR20][R126.64] ;  /* 0x000000147e98d981 */ /* 0x0002a2000c1e1100 */
[----:B------:R-:W-:Y:S01]  /*91b0*/  PRMT R154, RZ, 0x7610, R154 ;  /* 0x00007610ff9a7816 */ /* 0x000fe2000000009a */
[----:B-1----:R-:W-:Y:S02]  /*91c0*/  @!P4 IMAD.MOV.U32 R126, RZ, RZ, R81 ;  /* 0x000000ffff7ec224 */ /* 0x002fe400078e0051 */
[----:B------:R-:W-:-:S05]  /*91d0*/  @!P4 IMAD.MOV.U32 R127, RZ, RZ, R83 ;  /* 0x000000ffff7fc224 */ /* 0x000fca00078e0053 */
[----:B------:R1:W2:Y:S02]  /*91e0*/  @!P4 LDG.E.U8 R153, desc[UR20][R126.64] ;  /* 0x000000147e99c981 */ /* 0x0002a4000c1e1100 */
[----:B-1----:R-:W-:Y:S02]  /*91f0*/  @!P3 IMAD.MOV.U32 R126, RZ, RZ, R101 ;  /* 0x000000ffff7eb224 */ /* 0x002fe400078e0065 */
[----:B------:R-:W-:-:S05]  /*9200*/  @!P3 IMAD.MOV.U32 R127, RZ, RZ, R102 ;  /* 0x000000ffff7fb224 */ /* 0x000fca00078e0066 */
[----:B------:R0:W2:Y:S01]  /*9210*/  @!P3 LDG.E.U8 R154, desc[UR20][R126.64] ;  /* 0x000000147e9ab981 */ /* 0x0000a2000c1e1100 */
[----:B------:R-:W-:Y:S02]  /*9220*/  PRMT R159, RZ, 0x7610, R159 ;  /* 0x00007610ff9f7816 */ /* 0x000fe4000000009f */
[----:B0-----:R-:W-:Y:S01]  /*9230*/  LEA.HI R127, R91, 0x5e, RZ, 0x1a ;  /* 0x0000005e5b7f7811 */ /* 0x001fe200078fd0ff */
[----:B------:R-:W-:-:S03]  /*9240*/  @!P0 IMAD.MOV.U32 R126, RZ, RZ, R53 ;  /* 0x000000ffff7e8224 */ /* 0x000fc600078e0035 */
[----:B------:R-:W-:Y:S01]  /*9250*/  ISETP.GE.AND P3, PT, R127, UR22, PT ;  /* 0x000000167f007c0c */ /* 0x000fe2000bf66270 */
[----:B------:R-:W-:Y:S01]  /*9260*/  @!P0 IMAD.MOV.U32 R127, RZ, RZ, R55 ;  /* 0x000000ffff7f8224 */ /* 0x000fe200078e0037 */
[----:B------:R-:W-:-:S04]  /*9270*/  PRMT R160, RZ, 0x7610, R160 ;  /* 0x00007610ffa07816 */ /* 0x000fc800000000a0 */
[----:B------:R0:W2:Y:S01]  /*9280*/  @!P0 LDG.E.U8 R159, desc[UR20][R126.64] ;  /* 0x000000147e9f8981 */ /* 0x0000a2000c1e1100 */
[----:B------:R-:W-:Y:S01]  /*9290*/  PRMT R164, RZ, 0x7610, R164 ;  /* 0x00007610ffa47816 */ /* 0x000fe200000000a4 */
[----:B0-----:R-:W-:Y:S02]  /*92a0*/  @!P2 IMAD.MOV.U32 R126, RZ, RZ, R82 ;  /* 0x000000ffff7ea224 */ /* 0x001fe400078e0052 */
[----:B------:R-:W-:-:S05]  /*92b0*/  @!P2 IMAD.MOV.U32 R127, RZ, RZ, R84 ;  /* 0x000000ffff7fa224 */ /* 0x000fca00078e0054 */
[----:B------:R0:W2:Y:S02]  /*92c0*/  @!P2 LDG.E.U8 R160, desc[UR20][R126.64] ;  /* 0x000000147ea0a981 */ /* 0x0000a4000c1e1100 */
[----:B0-----:R-:W-:Y:S02]  /*92d0*/  @!P3 IMAD.MOV.U32 R126, RZ, RZ, R115 ;  /* 0x000000ffff7eb224 */ /* 0x001fe400078e0073 */
[----:B------:R-:W-:-:S05]  /*92e0*/  @!P3 IMAD.MOV.U32 R127, RZ, RZ, R116 ;  /* 0x000000ffff7fb224 */ /* 0x000fca00078e0074 */
[----:B------:R0:W2:Y:S02]  /*92f0*/  @!P3 LDG.E.U8 R164, desc[UR20][R126.64] ;  /* 0x000000147ea4b981 */ /* 0x0000a4000c1e1100 */
[----:B0-----:R-:W0:Y:S01]  /*9300*/  S2R R127, SR_TID.X ;  /* 0x00000000007f7919 */ /* 0x001e220000002100 */
[----:B------:R-:W-:-:S04]  /*9310*/  SHF.R.U32.HI R91, RZ, 0x6, R91 ;  /* 0x00000006ff5b7819 */ /* 0x000fc8000001165b */
[----:B------:R-:W-:-:S04]  /*9320*/  SGXT.U32 R91, R91, 0x1 ;  /* 0x000000015b5b781a */ /* 0x000fc80000000000 */
[----:B------:R-:W-:-:S04]  /*9330*/  LOP3.LUT R91, R91, 0x62, RZ, 0xfc, !PT ;  /* 0x000000625b5b7812 */ /* 0x000fc800078efcff */
[----:B------:R-:W-:Y:S02]  /*9340*/  ISETP.GE.AND P0, PT, R91, UR22, PT ;  /* 0x000000165b007c0c */ /* 0x000fe4000bf06270 */
[----:B0-----:R-:W-:-:S04]  /*9350*/  SHF.R.U32.HI R127, RZ, 0x6, R127 ;  /* 0x00000006ff7f7819 */ /* 0x001fc8000001167f */
[----:B------:R-:W-:-:S04]  /*9360*/  SGXT.U32 R127, R127, 0x1 ;  /* 0x000000017f7f781a */ /* 0x000fc80000000000 */
[----:B------:R-:W-:-:S04]  /*9370*/  LOP3.LUT R127, R127, 0x64, RZ, 0xfc, !PT ;  /* 0x000000647f7f7812 */ /* 0x000fc800078efcff */
[----:B------:R-:W-:Y:S01]  /*9380*/  ISETP.GE.AND P2, PT, R127, UR22, PT ;  /* 0x000000167f007c0c */ /* 0x000fe2000bf46270 */
[----:B------:R-:W-:Y:S01]  /*9390*/  @!P0 IMAD.MOV.U32 R126, RZ, RZ, R54 ;  /* 0x000000ffff7e8224 */ /* 0x000fe200078e0036 */
[----:B------:R-:W-:Y:S01]  /*93a0*/  PRMT R166, RZ, 0x7610, R166 ;  /* 0x00007610ffa67816 */ /* 0x000fe200000000a6 */
[----:B------:R-:W-:Y:S01]  /*93b0*/  @!P0 IMAD.MOV.U32 R127, RZ, RZ, R56 ;  /* 0x000000ffff7f8224 */ /* 0x000fe200078e0038 */
[----:B------:R-:W-:Y:S01]  /*93c0*/  PRMT R168, RZ, 0x7610, R168 ;  /* 0x00007610ffa87816 */ /* 0x000fe200000000a8 */
[----:B------:R-:W0:Y:S03]  /*93d0*/  S2R R91, SR_TID.X ;  /* 0x00000000005b7919 */ /* 0x000e260000002100 */
[----:B------:R1:W2:Y:S05]  /*93e0*/  @!P0 LDG.E.U8 R166, desc[UR20][R126.64] ;  /* 0x000000147ea68981 */ /* 0x0002aa000c1e1100 */
[----:B-1----:R-:W-:-:S02]  /*93f0*/  @!P2 IMAD.MOV.U32 R126, RZ, RZ, R85 ;  /* 0x000000ffff7ea224 */ /* 0x002fc400078e0055 */
        /* <DEDUP_REMOVED lines=8> */
[----:B-1----:R-:W-:-:S04]  /*9480*/  SHF.R.U32.HI R127, RZ, 0x6, R127 ;  /* 0x00000006ff7f7819 */ /* 0x002fc8000001167f */
[----:B------:R-:W-:-:S04]  /*9490*/  SGXT.U32 R127, R127, 0x1 ;  /* 0x000000017f7f781a */ /* 0x000fc80000000000 */
[----:B------:R-:W-:-:S04]  /*94a0*/  LOP3.LUT R127, R127, 0x6a, RZ, 0xfc, !PT ;  /* 0x0000006a7f7f7812 */ /* 0x000fc800078efcff */
[----:B------:R-:W-:Y:S01]  /*94b0*/  ISETP.GE.AND P2, PT, R127, UR22, PT ;  /* 0x000000167f007c0c */ /* 0x000fe2000bf46270 */
[----:B------:R-:W-:Y:S01]  /*94c0*/  @!P0 IMAD.MOV.U32 R126, RZ, RZ, R103 ;  /* 0x000000ffff7e8224 */ /* 0x000fe200078e0067 */
[----:B------:R-:W-:Y:S01]  /*94d0*/  PRMT R170, RZ, 0x7610, R170 ;  /* 0x00007610ffaa7816 */ /* 0x000fe200000000aa */
[----:B------:R-:W-:Y:S01]  /*94e0*/  @!P0 IMAD.MOV.U32 R127, RZ, RZ, R104 ;  /* 0x000000ffff7f8224 */ /* 0x000fe200078e0068 */
[----:B------:R-:W-:-:S04]  /*94f0*/  PRMT R172, RZ, 0x7610, R172 ;  /* 0x00007610ffac7816 */ /* 0x000fc800000000ac */
[----:B------:R1:W2:Y:S05]  /*9500*/  @!P0 LDG.E.U8 R170, desc[UR20][R126.64] ;  /* 0x000000147eaa8981 */ /* 0x0002aa000c1e1100 */
        /* <DEDUP_REMOVED lines=8> */
[----:B------:R-:W-:Y:S02]  /*9590*/  PRMT R174, RZ, 0x7610, R174 ;  /* 0x00007610ffae7816 */ /* 0x000fe400000000ae */
[----:B-1----:R-:W-:-:S04]  /*95a0*/  LEA.HI R127, R127, 0x6e, RZ, 0x1a ;  /* 0x0000006e7f7f7811 */ /* 0x002fc800078fd0ff */
[----:B------:R-:W-:-:S05]  /*95b0*/  ISETP.GE.AND P2, PT, R127, UR22, PT ;  /* 0x000000167f007c0c */ /* 0x000fca000bf46270 */
[----:B------:R-:W-:Y:S02]  /*95c0*/  @!P0 IMAD.MOV.U32 R126, RZ, RZ, R87 ;  /* 0x000000ffff7e8224 */ /* 0x000fe400078e0057 */
[----:B------:R-:W-:Y:S01]  /*95d0*/  @!P0 IMAD.MOV.U32 R127, RZ, RZ, R88 ;  /* 0x000000ffff7f8224 */ /* 0x000fe200078e0058 */
[----:B------:R-:W-:Y:S01]  /*95e0*/  PRMT R176, RZ, 0x7610, R176 ;  /* 0x00007610ffb07816 */ /* 0x000fe200000000b0 */
[----:B------:R-:W0:Y:S03]  /*95f0*/  S2R R91, SR_TID.X ;  /* 0x00000000005b7919 */ /* 0x000e260000002100 */
        /* <DEDUP_REMOVED lines=9> */
[----:B-1----:R-:W-:-:S04]  /*9690*/  SHF.R.U32.HI R127, RZ, 0x6, R127 ;  /* 0x00000006ff7f7819 */ /* 0x002fc8000001167f */
        /* <DEDUP_REMOVED lines=11> */
[----:B------:R1:W3:Y:S02]  /*9750*/  @!P2 LDG.E.U8 R180, desc[UR20][R126.64] ;  /* 0x000000147eb4a981 */ /* 0x0002e4000c1e1100 */
        /* <DEDUP_REMOVED lines=14> */
[----:B------:R1:W3:Y:S05]  /*9840*/  @!P0 LDG.E.U8 R182, desc[UR20][R126.64] ;  /* 0x000000147eb68981 */ /* 0x0002ea000c1e1100 */
[----:B-1----:R-:W-:Y:S02]  /*9850*/  @!P2 IMAD.MOV.U32 R126, RZ, RZ, R171 ;  /* 0x000000ffff7ea224 */ /* 0x002fe400078e00ab */
        /* <DEDUP_REMOVED lines=8> */
[----:B------:R-:W-:Y:S02]  /*98e0*/  PRMT R186, RZ, 0x7610, R186 ;  /* 0x00007610ffba7816 */ /* 0x000fe400000000ba */
[----:B-1----:R-:W-:-:S04]  /*98f0*/  LEA.HI R127, R127, 0x7e, RZ, 0x1a ;  /* 0x0000007e7f7f7811 */ /* 0x002fc800078fd0ff */
[----:B------:R-:W-:-:S04]  /*9900*/  ISETP.GE.AND P2, PT, R127, UR22, PT ;  /* 0x000000167f007c0c */ /* 0x000fc8000bf46270 */
[----:B------:R-:W-:Y:S02]  /*9910*/  @!P0 IMAD.MOV.U32 R126, RZ, RZ, R175 ;  /* 0x000000ffff7e8224 */ /* 0x000fe400078e00af */
[----:B------:R-:W-:Y:S01]  /*9920*/  @!P0 IMAD.MOV.U32 R127, RZ, RZ, R173 ;  /* 0x000000ffff7f8224 */ /* 0x000fe200078e00ad */
[----:B------:R-:W-:-:S04]  /*9930*/  PRMT R188, RZ, 0x7610, R188 ;  /* 0x00007610ffbc7816 */ /* 0x000fc800000000bc */
[----:B------:R1:W3:Y:S02]  /*9940*/  @!P0 LDG.E.U8 R186, desc[UR20][R126.64] ;  /* 0x000000147eba8981 */ /* 0x0002e4000c1e1100 */
[----:B-1----:R-:W-:Y:S02]  /*9950*/  @!P2 IMAD.MOV.U32 R126, RZ, RZ, R179 ;  /* 0x000000ffff7ea224 */ /* 0x002fe400078e00b3 */
[----:B------:R-:W-:Y:S01]  /*9960*/  @!P2 IMAD.MOV.U32 R127, RZ, RZ, R177 ;  /* 0x000000ffff7fa224 */ /* 0x000fe200078e00b1 */
[----:B0-----:R-:W-:-:S04]  /*9970*/  LOP3.LUT R91, R91, 0x7f, RZ, 0xc0, !PT ;  /* 0x0000007f5b5b7812 */ /* 0x001fc800078ec0ff */
[----:B------:R0:W3:Y:S01]  /*9980*/  @!P2 LDG.E.U8 R188, desc[UR20][R126.64] ;  /* 0x000000147ebca981 */ /* 0x0000e2000c1e1100 */
[----:B------:R-:W-:Y:S01]  /*9990*/  BAR.SYNC.DEFER_BLOCKING 0x0 ;  /* 0x0000000000007b1d */ /* 0x000fe20000010000 */
[----:B------:R-:W-:Y:S02]  /*99a0*/  ISETP.GE.AND P0, PT, R91, UR22, PT ;  /* 0x000000165b007c0c */ /* 0x000fe4000bf06270 */
[----:B------:R-:W-:Y:S02]  /*99b0*/  PRMT R190, RZ, 0x7610, R190 ;  /* 0x00007610ffbe7816 */ /* 0x000fe400000000be */
[----:B------:R-:W-:-:S09]  /*99c0*/  PRMT R192, RZ, 0x7610, R192 ;  /* 0x00007610ffc07816 */ /* 0x000fd200000000c0 */
[----:B0-----:R-:W-:Y:S02]  /*99d0*/  @!P0 IMAD.MOV.U32 R126, RZ, RZ, R183 ;  /* 0x000000ffff7e8224 */ /* 0x001fe400078e00b7 */
[----:B------:R-:W-:Y:S01]  /*99e0*/  @!P0 IMAD.MOV.U32 R127, RZ, RZ, R181 ;  /* 0x000000ffff7f8224 */ /* 0x000fe200078e00b5 */
[----:B------:R-:W-:-:S04]  /*99f0*/  PRMT R194, RZ, 0x7610, R194 ;  /* 0x00007610ffc27816 */ /* 0x000fc800000000c2 */
[----:B------:R0:W3:Y:S02]  /*9a00*/  @!P0 LDG.E.U8 R190, desc[UR20][R126.64] ;  /* 0x000000147ebe8981 */ /* 0x0000e4000c1e1100 */
[----:B0-----:R-:W-:Y:S02]  /*9a10*/  @!P0 IMAD.MOV.U32 R126, RZ, RZ, R209 ;  /* 0x000000ffff7e8224 */ /* 0x001fe400078e00d1 */
[----:B------:R-:W-:-:S05]  /*9a20*/  @!P0 IMAD.MOV.U32 R127, RZ, RZ, R208 ;  /* 0x000000ffff7f8224 */ /* 0x000fca00078e00d0 */
[----:B------:R0:W3:Y:S01]  /*9a30*/  @!P0 LDG.E.U8 R192, desc[UR20][R126.64] ;  /* 0x000000147ec08981 */ /* 0x0000e2000c1e1100 */
[----:B------:R-:W-:Y:S01]  /*9a40*/  PRMT R196, RZ, 0x7610, R196 ;  /* 0x00007610ffc47816 */ /* 0x000fe200000000c4 */
        /* <DEDUP_REMOVED lines=14> */
[----:B------:R0:W3:Y:S04]  /*9b30*/  @!P0 LDG.E.U8 R200, desc[UR20][R126.64] ;  /* 0x000000147ec88981 */ /* 0x0000e8000c1e1100 */
[----:B------:R1:W-:Y:S01]  /*9b40*/  STS.U8 [R91+UR9+0x2000], R147 ;  /* 0x002000935b007988 */ /* 0x0003e20008000009 */
[----:B0-----:R-:W-:Y:S02]  /*9b50*/  @!P0 IMAD.MOV.U32 R126, RZ, RZ, R227 ;  /* 0x000000ffff7e8224 */ /* 0x001fe400078e00e3 */
[----:B------:R-:W-:Y:S01]  /*9b60*/  @!P0 IMAD.MOV.U32 R127, RZ, RZ, R226 ;  /* 0x000000ffff7f8224 */ /* 0x000fe200078e00e2 */
[----:B-1----:R-:W-:-:S04]  /*9b70*/  PRMT R147, RZ, 0x7610, R147 ;  /* 0x00007610ff937816 */ /* 0x002fc80000000093 */
[----:B------:R0:W3:Y:S04]  /*9b80*/  @!P0 LDG.E.U8 R202, desc[UR20][R126.64] ;  /* 0x000000147eca8981 */ /* 0x0000e8000c1e1100 */
[----:B------:R1:W-:Y:S01]  /*9b90*/  STS.U8 [R91+UR9+0x2200], R146 ;  /* 0x002200925b007988 */ /* 0x0003e20008000009 */
[----:B0-----:R-:W-:Y:S02]  /*9ba0*/  @!P0 IMAD.MOV.U32 R126, RZ, RZ, R245 ;  /* 0x000000ffff7e8224 */ /* 0x001fe400078e00f5 */
[----:B------:R-:W-:Y:S01]  /*9bb0*/  @!P0 IMAD.MOV.U32 R127, RZ, RZ, R244 ;  /* 0x000000ffff7f8224 */ /* 0x000fe200078e00f4 */
[----:B-1----:R-:W-:-:S04]  /*9bc0*/  PRMT R146, RZ, 0x7610, R146 ;  /* 0x00007610ff927816 */ /* 0x002fc80000000092 */
[----:B------:R0:W3:Y:S04]  /*9bd0*/  @!P0 LDG.E.U8 R147, desc[UR20][R126.64] ;  /* 0x000000147e938981 */ /* 0x0000e8000c1e1100 */
[----:B--2---:R1:W-:Y:S01]  /*9be0*/  STS.U8 [R91+UR9+0x2400], R145 ;  /* 0x002400915b007988 */ /* 0x0043e20008000009 */
[----:B0-----:R-:W-:Y:S02]  /*9bf0*/  @!P0 IMAD.MOV.U32 R126, RZ, RZ, R191 ;  /* 0x000000ffff7e8224 */ /* 0x001fe400078e00bf */
[----:B------:R-:W-:Y:S01]  /*9c00*/  @!P0 IMAD.MOV.U32 R127, RZ, RZ, R189 ;  /* 0x000000ffff7f8224 */ /* 0x000fe200078e00bd */
[----:B-1----:R-:W-:-:S04]  /*9c10*/  PRMT R145, RZ, 0x7610, R145 ;  /* 0x00007610ff917816 */ /* 0x002fc80000000091 */
[----:B------:R0:W2:Y:S04]  /*9c20*/  @!P0 LDG.E.U8 R146, desc[UR20][R126.64] ;  /* 0x000000147e928981 */ /* 0x0000a8000c1e1100 */
[----:B------:R1:W-:Y:S01]  /*9c30*/  STS.U8 [R91+UR9+0x2600], R144 ;  /* 0x002600905b007988 */ /* 0x0003e20008000009 */
        /* <DEDUP_REMOVED lines=63> */
[----:B------:R0:W2:Y:S02]  /*a030*/  @!P0 LDG.E.U8 R151, desc[UR20][R126.64] ;  /* 0x000000147e978981 */ /* 0x0000a4000c1e1100 */
[----:B0-----:R-:W-:Y:S02]  /*a040*/  @!P0 IMAD.MOV.U32 R126, RZ, RZ, R235 ;  /* 0x000000ffff7e8224 */ /* 0x001fe400078e00eb */
[----:B------:R-:W-:-:S05]  /*a050*/  @!P0 IMAD.MOV.U32 R127, RZ, RZ, R234 ;  /* 0x000000ffff7f8224 */ /* 0x000fca00078e00ea */
[----:B------:R0:W2:Y:S04]  /*a060*/  @!P0 LDG.E.U8 R148, desc[UR20][R126.64] ;  /* 0x000000147e948981 */ /* 0x0000a8000c1e1100 */
[----:B------:R-:W0:Y:S01]  /*a070*/  LDL R127, [R1] ;  /* 0x00000000017f7983 */ /* 0x000e220000100800 */
[----:B------:R-:W-:-:S05]  /*a080*/  LOP3.LUT R91, R91, 0x10, RZ, 0x3c, !PT ;  /* 0x000000105b5b7812 */ /* 0x000fca00078e3cff */
[----:B------:R1:W-:Y:S04]  /*a090*/  STS.U8 [R91+UR9+0x2080], R236 ;  /* 0x002080ec5b007988 */ /* 0x0003e80008000009 */
[----:B------:R4:W-:Y:S01]  /*a0a0*/  STS.U8 [R91+UR9+0x2280], R238 ;  /* 0x002280ee5b007988 */ /* 0x0009e20008000009 */
[----:B-1----:R-:W-:Y:S02]  /*a0b0*/  PRMT R236, RZ, 0x7610, R236 ;  /* 0x00007610ffec7816 */ /* 0x002fe400000000ec */
[----:B----4-:R-:W-:Y:S01]  /*a0c0*/  PRMT R238, RZ, 0x7610, R238 ;  /* 0x00007610ffee7816 */ /* 0x010fe200000000ee */
[----:B------:R1:W-:Y:S04]  /*a0d0*/  STS.U8 [R91+UR9+0x2480], R167 ;  /* 0x002480a75b007988 */ /* 0x0003e80008000009 */
[----:B------:R4:W-:Y:S01]  /*a0e0*/  STS.U8 [R91+UR9+0x2680], R163 ;  /* 0x002680a35b007988 */ /* 0x0009e20008000009 */
[----:B-1----:R-:W-:-:S02]  /*a0f0*/  PRMT R167, RZ, 0x7610, R167 ;  /* 0x00007610ffa77816 */ /* 0x002fc400000000a7 */
[----:B----4-:R-:W-:Y:S01]  /*a100*/  PRMT R163, RZ, 0x7610, R163 ;  /* 0x00007610ffa37816 */ /* 0x010fe200000000a3 */
[----:B0-----:R-:W-:Y:S02]  /*a110*/  @!P0 IMAD.MOV.U32 R126, RZ, RZ, R127 ;  /* 0x000000ffff7e8224 */ /* 0x001fe400078e007f */
[----:B------:R-:W-:-:S05]  /*a120*/  @!P0 IMAD.MOV.U32 R127, RZ, RZ, R252 ;  /* 0x000000ffff7f8224 */ /* 0x000fca00078e00fc */
[----:B------:R0:W4:Y:S02]  /*a130*/  @!P0 LDG.E.U8 R236, desc[UR20][R126.64] ;  /* 0x000000147eec8981 */ /* 0x000124000c1e1100 */
[----:B0-----:R-:W-:Y:S02]  /*a140*/  @!P0 IMAD.MOV.U32 R126, RZ, RZ, R205 ;  /* 0x000000ffff7e8224 */ /* 0x001fe400078e00cd */
[----:B------:R-:W-:-:S05]  /*a150*/  @!P0 IMAD.MOV.U32 R127, RZ, RZ, R204 ;  /* 0x000000ffff7f8224 */ /* 0x000fca00078e00cc */
[----:B------:R0:W2:Y:S02]  /*a160*/  @!P0 LDG.E.U8 R238, desc[UR20][R126.64] ;  /* 0x000000147eee8981 */ /* 0x0000a4000c1e1100 */
[----:B0-----:R-:W-:Y:S02]  /*a170*/  @!P0 IMAD.MOV.U32 R126, RZ, RZ, R221 ;  /* 0x000000ffff7e8224 */ /* 0x001fe400078e00dd */
[----:B------:R-:W-:-:S05]  /*a180*/  @!P0 IMAD.MOV.U32 R127, RZ, RZ, R220 ;  /* 0x000000ffff7f8224 */ /* 0x000fca00078e00dc */
[----:B------:R0:W2:Y:S02]  /*a190*/  @!P0 LDG.E.U8 R167, desc[UR20][R126.64] ;  /* 0x000000147ea78981 */ /* 0x0000a4000c1e1100 */
[----:B0-----:R-:W-:Y:S02]  /*a1a0*/  @!P0 IMAD.MOV.U32 R126, RZ, RZ, R239 ;  /* 0x000000ffff7e8224 */ /* 0x001fe400078e00ef */
[----:B------:R-:W-:-:S05]  /*a1b0*/  @!P0 IMAD.MOV.U32 R127, RZ, RZ, R237 ;  /* 0x000000ffff7f8224 */ /* 0x000fca00078e00ed */
[----:B------:R0:W2:Y:S04]  /*a1c0*/  @!P0 LDG.E.U8 R163, desc[UR20][R126.64] ;  /* 0x000000147ea38981 */ /* 0x0000a8000c1e1100 */
[----:B------:R-:W0:Y:S04]  /*a1d0*/  LDL R126, [R1+0x4] ;  /* 0x00000400017e7983 */ /* 0x000e280000100800 */
[----:B------:R-:W0:Y:S04]  /*a1e0*/  LDL R127, [R1+0x8] ;  /* 0x00000800017f7983 */ /* 0x000e280000100800 */
[----:B------:R1:W-:Y:S04]  /*a1f0*/  STS.U8 [R91+UR9+0x2880], R161 ;  /* 0x002880a15b007988 */ /* 0x0003e80008000009 */
[----:B------:R3:W-:Y:S01]  /*a200*/  STS.U8 [R91+UR9+0x2a80], R128 ;  /* 0x002a80805b007988 */ /* 0x0007e20008000009 */
[----:B-1----:R-:W-:-:S02]  /*a210*/  PRMT R161, RZ, 0x7610, R161 ;  /* 0x00007610ffa17816 */ /* 0x002fc400000000a1 */
[----:B---3--:R-:W-:Y:S01]  /*a220*/  PRMT R128, RZ, 0x7610, R128 ;  /* 0x00007610ff807816 */ /* 0x008fe20000000080 */
[----:B------:R1:W-:Y:S04]  /*a230*/  STS.U8 [R91+UR9+0x2c80], R122 ;  /* 0x002c807a5b007988 */ /* 0x0003e80008000009 */
[----:B------:R3:W-:Y:S01]  /*a240*/  STS.U8 [R91+UR9+0x2e80], R125 ;  /* 0x002e807d5b007988 */ /* 0x0007e20008000009 */
[----:B-1----:R-:W-:Y:S02]  /*a250*/  PRMT R122, RZ, 0x7610, R122 ;  /* 0x00007610ff7a7816 */ /* 0x002fe4000000007a */
[----:B---3--:R-:W-:Y:S02]  /*a260*/  PRMT R125, RZ, 0x7610, R125 ;  /* 0x00007610ff7d7816 */ /* 0x008fe4000000007d */
[----:B0-----:R-:W-:-:S04]  /*a270*/  @!P0 LOP3.LUT R127, R127, R126, RZ, 0x3c, !PT ;  /* 0x0000007e7f7f8212 */ /* 0x001fc800078e3cff */
[----:B------:R-:W-:-:S04]  /*a280*/  @!P0 LOP3.LUT R126, R127, R126, RZ, 0x3c, !PT ;  /* 0x0000007e7f7e8212 */ /* 0x000fc800078e3cff */
[----:B------:R-:W-:-:S05]  /*a290*/  @!P0 LOP3.LUT R127, R127, R126, RZ, 0x3c, !PT ;  /* 0x0000007e7f7f8212 */ /* 0x000fca00078e3cff */
[----:B------:R0:W3:Y:S02]  /*a2a0*/  @!P0 LDG.E.U8 R161, desc[UR20][R126.64] ;  /* 0x000000147ea18981 */ /* 0x0000e4000c1e1100 */
        /* <DEDUP_REMOVED lines=11> */
[----:B------:R1:W-:Y:S02]  /*a360*/  STS.U8 [R91+UR9+0x3080], R130 ;  /* 0x003080825b007988 */ /* 0x0003e40008000009 */
[----:B-1----:R-:W-:-:S02]  /*a370*/  PRMT R130, RZ, 0x7610, R130 ;  /* 0x00007610ff827816 */ /* 0x002fc40000000082 */
[----:B------:R1:W-:Y:S02]  /*a380*/  STS.U8 [R91+UR9+0x3280], R133 ;  /* 0x003280855b007988 */ /* 0x0003e40008000009 */
[----:B-1----:R-:W1:Y:S01]  /*a390*/  S2R R133, SR_TID.X ;  /* 0x0000000000857919 */ /* 0x002e620000002100 */
[----:B0-----:R-:W-:-:S04]  /*a3a0*/  @!P0 LOP3.LUT R127, R127, R126, RZ, 0x3c, !PT ;  /* 0x0000007e7f7f8212 */ /* 0x001fc800078e3cff */
[----:B------:R-:W-:-:S04]  /*a3b0*/  @!P0 LOP3.LUT R126, R127, R126, RZ, 0x3c, !PT ;  /* 0x0000007e7f7e8212 */ /* 0x000fc800078e3cff */
[----:B------:R-:W-:-:S05]  /*a3c0*/  @!P0 LOP3.LUT R127, R127, R126, RZ, 0x3c, !PT ;  /* 0x0000007e7f7f8212 */ /* 0x000fca00078e3cff */
[----:B------:R0:W2:Y:S04]  /*a3d0*/  @!P0 LDG.E.U8 R130, desc[UR20][R126.64] ;  /* 0x000000147e828981 */ /* 0x0000a8000c1e1100 */
[----:B------:R-:W2:Y:S01]  /*a3e0*/  LDL.LU R126, [R1+0x18] ;  /* 0x00001800017e7983 */ /* 0x000ea20000300800 */
[----:B0-----:R-:W0:Y:S01]  /*a3f0*/  S2R R127, SR_TID.X ;  /* 0x00000000007f7919 */ /* 0x001e220000002100 */
[----:B-1----:R-:W-:Y:S02]  /*a400*/  LOP3.LUT R133, R133, 0x7f, RZ, 0xc0, !PT ;  /* 0x0000007f85857812 */ /* 0x002fe400078ec0ff */
[----:B------:R1:W5:Y:S02]  /*a410*/  LDL.LU R91, [R1+0x40] ;  /* 0x00004000015b7983 */ /* 0x0003640000300800 */
[----:B------:R-:W-:-:S05]  /*a420*/  LOP3.LUT R133, R133, 0x10, RZ, 0x3c, !PT ;  /* 0x0000001085857812 */ /* 0x000fca00078e3cff */
[----:B------:R-:W-:Y:S04]  /*a430*/  STS.U8 [R133+UR9+0x3480], R152 ;  /* 0x0034809885007988 */ /* 0x000fe80008000009 */
[----:B------:R0:W-:Y:S02]  /*a440*/  STS.U8 [R133+UR9+0x3680], R159 ;  /* 0x0036809f85007988 */ /* 0x0001e40008000009 */
[----:B0-----:R-:W-:-:S04]  /*a450*/  LOP3.LUT R127, R127, 0x7f, RZ, 0xc0, !PT ;  /* 0x0000007f7f7f7812 */ /* 0x001fc800078ec0ff */
[C---:B------:R-:W-:Y:S02]  /*a460*/  LOP3.LUT R159, R127.reuse, 0x10, RZ, 0x3c, !PT ;  /* 0x000000107f9f7812 */ /* 0x040fe400078e3cff */
[----:B------:R-:W-:-:S03]  /*a470*/  LOP3.LUT R152, R127, 0x20, RZ, 0x3c, !PT ;  /* 0x000000207f987812 */ /* 0x000fc600078e3cff */
[----:B------:R-:W-:Y:S04]  /*a480*/  STS.U8 [R159+UR9+0x3880], R166 ;  /* 0x003880a69f007988 */ /* 0x000fe80008000009 */
[----:B------:R-:W-:Y:S04]  /*a490*/  STS.U8 [R159+UR9+0x3a80], R172 ;  /* 0x003a80ac9f007988 */ /* 0x000fe80008000009 */
[----:B------:R-:W-:Y:S04]  /*a4a0*/  STS.U8 [R159+UR9+0x3c80], R178 ;  /* 0x003c80b29f007988 */ /* 0x000fe80008000009 */
[----:B------:R-:W-:Y:S01]  /*a4b0*/  STS.U8 [R159+UR9+0x3e80], R184 ;  /* 0x003e80b89f007988 */ /* 0x000fe20008000009 */
[----:B------:R-:W-:-:S03]  /*a4c0*/  LOP3.LUT R133, R127, 0x30, RZ, 0x3c, !PT ;  /* 0x000000307f857812 */ /* 0x000fc600078e3cff */
[----:B--2---:R-:W-:Y:S04]  /*a4d0*/  STS.U8 [R152+UR9+0x2100], R126 ;  /* 0x0021007e98007988 */ /* 0x004fe80008000009 */
[----:B------:R0:W-:Y:S04]  /*a4e0*/  STS.U8 [R152+UR9+0x2300], R92 ;  /* 0x0023005c98007988 */ /* 0x0001e80008000009 */
[----:B------:R2:W-:Y:S04]  /*a4f0*/  STS.U8 [R152+UR9+0x2500], R61 ;  /* 0x0025003d98007988 */ /* 0x0005e80008000009 */
[----:B------:R0:W-:Y:S04]  /*a500*/  STS.U8 [R152+UR9+0x2700], R62 ;  /* 0x0027003e98007988 */ /* 0x0001e80008000009 */
[----:B------:R-:W-:Y:S04]  /*a510*/  STS.U8 [R152+UR9+0x2900], R162 ;  /* 0x002900a298007988 */ /* 0x000fe80008000009 */
        /* <DEDUP_REMOVED lines=9> */
[----:B0-----:R1:W5:Y:S04]  /*a5b0*/  LDL.LU R92, [R1+0x3c] ;  /* 0x00003c00015c7983 */ /* 0x0013680000300800 */
[----:B------:R-:W-:Y:S04]  /*a5c0*/  STS.U8 [R152+UR9+0x3d00], R180 ;  /* 0x003d00b498007988 */ /* 0x000fe80008000009 */
[----:B--2---:R1:W5:Y:S04]  /*a5d0*/  LDL.LU R61, [R1+0x38] ;  /* 0x00003800013d7983 */ /* 0x0043680000300800 */
[----:B------:R-:W-:Y:S04]  /*a5e0*/  STS.U8 [R152+UR9+0x3f00], R186 ;  /* 0x003f00ba98007988 */ /* 0x000fe80008000009 */
[----:B------:R1:W5:Y:S04]  /*a5f0*/  LDL.LU R62, [R1+0x34] ;  /* 0x00003400013e7983 */ /* 0x0003680000300800 */
[----:B------:R0:W-:Y:S04]  /*a600*/  STS.U8 [R133+UR9+0x2180], R31 ;  /* 0x0021801f85007988 */ /* 0x0001e80008000009 */
[----:B------:R2:W-:Y:S04]  /*a610*/  STS.U8 [R133+UR9+0x2380], R32 ;  /* 0x0023802085007988 */ /* 0x0005e80008000009 */
[----:B------:R1:W-:Y:S04]  /*a620*/  STS.U8 [R133+UR9+0x2580], R0 ;  /* 0x0025800085007988 */ /* 0x0003e80008000009 */
[----:B0-----:R0:W5:Y:S04]  /*a630*/  LDL.LU R31, [R1+0x30] ;  /* 0x00003000011f7983 */ /* 0x0011680000300800 */
[----:B--2---:R0:W5:Y:S04]  /*a640*/  LDL.LU R32, [R1+0x2c] ;  /* 0x00002c0001207983 */ /* 0x0041680000300800 */
[----:B-1----:R0:W5:Y:S04]  /*a650*/  LDL.LU R0, [R1+0x28] ;  /* 0x0000280001007983 */ /* 0x0021680000300800 */
[----:B------:R1:W-:Y:S04]  /*a660*/  STS.U8 [R133+UR9+0x2780], R3 ;  /* 0x0027800385007988 */ /* 0x0003e80008000009 */
[----:B-1----:R0:W5:Y:S01]  /*a670*/  LDL.LU R3, [R1+0x24] ;  /* 0x0000240001037983 */ /* 0x0021620000300800 */
[----:B------:R-:W1:Y:S03]  /*a680*/  S2R R126, SR_TID.X ;  /* 0x00000000007e7919 */ /* 0x000e660000002100 */
[----:B------:R-:W-:Y:S04]  /*a690*/  STS.U8 [R133+UR9+0x2980], R157 ;  /* 0x0029809d85007988 */ /* 0x000fe80008000009 */
[----:B------:R-:W-:Y:S04]  /*a6a0*/  STS.U8 [R133+UR9+0x2b80], R119 ;  /* 0x002b807785007988 */ /* 0x000fe80008000009 */
[----:B------:R-:W-:Y:S04]  /*a6b0*/  STS.U8 [R133+UR9+0x2d80], R123 ;  /* 0x002d807b85007988 */ /* 0x000fe80008000009 */
[----:B------:R-:W-:Y:S04]  /*a6c0*/  STS.U8 [R133+UR9+0x2f80], R129 ;  /* 0x002f808185007988 */ /* 0x000fe80008000009 */
[----:B------:R-:W-:Y:S04]  /*a6d0*/  STS.U8 [R133+UR9+0x3180], R132 ;  /* 0x0031808485007988 */ /* 0x000fe80008000009 */
[----:B------:R-:W-:Y:S04]  /*a6e0*/  STS.U8 [R133+UR9+0x3380], R150 ;  /* 0x0033809685007988 */ /* 0x000fe80008000009 */
[----:B------:R-:W-:Y:S04]  /*a6f0*/  STS.U8 [R133+UR9+0x3580], R154 ;  /* 0x0035809a85007988 */ /* 0x000fe80008000009 */
[----:B------:R-:W-:Y:S01]  /*a700*/  STS.U8 [R133+UR9+0x3780], R164 ;  /* 0x003780a485007988 */ /* 0x000fe20008000009 */
[----:B-1----:R-:W-:-:S03]  /*a710*/  LOP3.LUT R127, R126, 0x7f, RZ, 0xc0, !PT ;  /* 0x0000007f7e7f7812 */ /* 0x002fc600078ec0ff */
        /* <DEDUP_REMOVED lines=8> */
[----:B------:R-:W-:-:S03]  /*a7a0*/  LOP3.LUT R126, R126, 0x7f, RZ, 0xc0, !PT ;  /* 0x0000007f7e7e7812 */ /* 0x000fc600078ec0ff */
        /* <DEDUP_REMOVED lines=13> */
[----:B------:R-:W-:Y:S04]  /*a880*/  STS.U8 [R133+UR9+0x5d80], R139 ;  /* 0x005d808b85007988 */ /* 0x000fe80008000009 */
[----:B------:R-:W-:Y:S04]  /*a890*/  STS.U8 [R121+UR9+0x5200], R138 ;  /* 0x0052008a79007988 */ /* 0x000fe80008000009 */
[----:B------:R-:W-:Y:S04]  /*a8a0*/  STS.U8 [R121+UR9+0x5600], R137 ;  /* 0x0056008979007988 */ /* 0x000fe80008000009 */
[----:B------:R-:W-:Y:S04]  /*a8b0*/  STS.U8 [R121+UR9+0x5a00], R136 ;  /* 0x005a008879007988 */ /* 0x000fe80008000009 */
[----:B------:R1:W-:Y:S04]  /*a8c0*/  STS.U8 [R121+UR9+0x5e00], R135 ;  /* 0x005e008779007988 */ /* 0x0003e80008000009 */
[----:B------:R-:W-:Y:S04]  /*a8d0*/  STS.U8 [R120+UR9+0x5280], R134 ;  /* 0x0052808678007988 */ /* 0x000fe80008000009 */
[----:B------:R-:W-:Y:S01]  /*a8e0*/  STS.U8 [R120+UR9+0x5680], R151 ;  /* 0x0056809778007988 */ /* 0x000fe20008000009 */
[----:B-1----:R-:W-:-:S03]  /*a8f0*/  LOP3.LUT R121, R127, 0x60, RZ, 0x3c, !PT ;  /* 0x000000607f797812 */ /* 0x002fc600078e3cff */
[----:B------:R-:W-:Y:S04]  /*a900*/  STS.U8 [R120+UR9+0x5a80], R148 ;  /* 0x005a809478007988 */ /* 0x000fe80008000009 */
[----:B----4-:R1:W-:Y:S04]  /*a910*/  STS.U8 [R120+UR9+0x5e80], R236 ;  /* 0x005e80ec78007988 */ /* 0x0103e80008000009 */
[----:B------:R0:W-:Y:S04]  /*a920*/  STS.U8 [R121+UR9+0x5300], R238 ;  /* 0x005300ee79007988 */ /* 0x0001e80008000009 */
[----:B------:R0:W-:Y:S01]  /*a930*/  STS.U8 [R121+UR9+0x5700], R167 ;  /* 0x005700a779007988 */ /* 0x0001e20008000009 */
[----:B-1----:R-:W-:-:S03]  /*a940*/  LOP3.LUT R120, R127, 0x70, RZ, 0x3c, !PT ;  /* 0x000000707f787812 */ /* 0x002fc600078e3cff */
[----:B------:R0:W-:Y:S04]  /*a950*/  STS.U8 [R121+UR9+0x5b00], R163 ;  /* 0x005b00a379007988 */ /* 0x0001e80008000009 */
[----:B---3--:R0:W-:Y:S04]  /*a960*/  STS.U8 [R121+UR9+0x5f00], R161 ;  /* 0x005f00a179007988 */ /* 0x0081e80008000009 */
[----:B------:R0:W-:Y:S04]  /*a970*/  STS.U8 [R120+UR9+0x5380], R128 ;  /* 0x0053808078007988 */ /* 0x0001e80008000009 */
[----:B------:R0:W-:Y:S04]  /*a980*/  STS.U8 [R120+UR9+0x5780], R122 ;  /* 0x0057807a78007988 */ /* 0x0001e80008000009 */
[----:B------:R0:W-:Y:S04]  /*a990*/  STS.U8 [R120+UR9+0x5b80], R125 ;  /* 0x005b807d78007988 */ /* 0x0001e80008000009 */
[----:B------:R0:W-:Y:S01]  /*a9a0*/  STS.U8 [R120+UR9+0x5f80], R130 ;  /* 0x005f808278007988 */ /* 0x0001e20008000009 */
[----:B------:R1:W-:Y:S06]  /*a9b0*/  MEMBAR.ALL.CTA ;  /* 0x0000000000007992 */ /* 0x0003ec0000008000 */
[----:B-1----:R-:W1:Y:S01]  /*a9c0*/  FENCE.VIEW.ASYNC.S ;  /* 0x00000000000073c6 */ /* 0x002e620000000000 */
[----:B------:R-:W-:Y:S01]  /*a9d0*/  ULEA UR6, UR23, UR9, 0x3 ;  /* 0x0000000917067291 */ /* 0x000fe2000f8e18ff */
[----:B------:R-:W-:-:S03]  /*a9e0*/  UMOV UR4, UR5 ;  /* 0x0000000500047c82 */ /* 0x000fc60008000000 */
[----:B------:R-:W-:Y:S01]  /*a9f0*/  UIADD3 UR6, UPT, UPT, UR6, 0x6000, URZ ;  /* 0x0000600006067890 */ /* 0x000fe2000fffe0ff */
[----:B-1----:R-:W-:Y:S06]  /*aa00*/  BAR.SYNC.DEFER_BLOCKING 0x0 ;  /* 0x0000000000007b1d */ /* 0x002fec0000010000 */
[----:B0-----:R-:W-:Y:S05]  /*aa10*/  BRA.U UP1, `(.L_x_9) ;  /* 0x0000000101487547 */ /* 0x001fea000b800000 */
[----:B------:R-:W-:Y:S01]  /*aa20*/  UMOV UR13, 0x80004020 ;  /* 0x80004020000d7882 */ /* 0x000fe20000000000 */
[----:B------:R-:W-:Y:S01]  /*aa30*/  UMOV UR15, 0x40004040 ;  /* 0x40004040000f7882 */ /* 0x000fe20000000000 */
[----:B------:R-:W-:Y:S01]  /*aa40*/  UMOV UR16, 0x0 ;  /* 0x0000000000107882 */ /* 0x000fe20000000000 */
[----:B------:R-:W-:Y:S01]  /*aa50*/  UMOV UR17, 0x4088490 ;  /* 0x0408849000117882 */ /* 0x000fe20000000000 */
[----:B------:R-:W-:Y:S01]  /*aa60*/  UMOV UR40, 0x0 ;  /* 0x0000000000287882 */ /* 0x000fe20000000000 */
[----:B------:R-:W-:Y:S01]  /*aa70*/  UMOV UR41, 0x4088490 ;  /* 0x0408849000297882 */ /* 0x000fe20000000000 */
[----:B------:R-:W-:Y:S01]  /*aa80*/  UMOV UR42, 0x0 ;  /* 0x00000000002a7882 */ /* 0x000fe20000000000 */
[----:B------:R-:W-:Y:S01]  /*aa90*/  UMOV UR43, 0x4088490 ;  /* 0x04088490002b7882 */ /* 0x000fe20000000000 */
[----:B------:R-:W-:Y:S01]  /*aaa0*/  UMOV UR7, URZ ;  /* 0x000000ff00077c82 */ /* 0x000fe20008000000 */
[----:B------:R0:W-:Y:S01]  /*aab0*/  UTCQMMA gdesc[UR12], gdesc[UR14], tmem[UR8], tmem[UR16], idesc[UR17], UPT ;  /* 0x00ff100e0c0075ea */ /* 0x0001e2000b800308 */
        /* <DEDUP_REMOVED lines=8> */
.L_x_9:
[----:B------:R-:W-:Y:S01]  /*ab40*/  UIADD3 UR23, UPT, UPT, UR23, 0x1, URZ ;  /* 0x0000000117177890 */ /* 0x000fe2000fffe0ff */
[----:B------:R-:W-:Y:S01]  /*ab50*/  IMAD.U32 R119, RZ, RZ, UR4 ;  /* 0x00000004ff777e24 */ /* 0x000fe2000f8e00ff */
[----:B------:R-:W-:Y:S02]  /*ab60*/  UIADD3 UR19, UPT, UPT, UR19, -0x1, URZ ;  /* 0xffffffff13137890 */ /* 0x000fe4000fffe0ff */
[----:B------:R-:W-:Y:S02]  /*ab70*/  UISETP.GT.AND UP2, UPT, UR23, 0x1, UPT ;  /* 0x000000011700788c */ /* 0x000fe4000bf44270 */
[----:B------:R-:W-:Y:S02]  /*ab80*/  UIADD3 UR22, UPT, UPT, UR22, -0x80, URZ ;  /* 0xffffff8016167890 */ /* 0x000fe4000fffe0ff */
[----:B0-----:R-:W-:Y:S02]  /*ab90*/  USEL UR5, URZ, 0x1, !UP2 ;  /* 0x00000001ff057887 */ /* 0x001fe4000d000000 */
[----:B------:R-:W-:-:S02]  /*aba0*/  USEL UR23, UR23, URZ, !UP2 ;  /* 0x000000ff17177287 */ /* 0x000fc4000d000000 */
[----:B------:R-:W-:Y:S02]  /*abb0*/  UISETP.NE.U32.AND UP2, UPT, UR19, URZ, UPT ;  /* 0x000000ff1300728c */ /* 0x000fe4000bf45070 */
[----:B------:R-:W-:-:S07]  /*abc0*/  ULOP3.LUT UR5, UR4, UR5, URZ, 0x3c, !UPT ;  /* 0x0000000504057292 */ /* 0x000fce000f8e3cff */
[----:B------:R-:W-:Y:S05]  /*abd0*/  BRA.U UP2, `(.L_x_10) ;  /* 0xffffffbd02b07547 */ /* 0x000fea000b83ffff */
.L_x_7:
[----:B------:R-:W-:-:S09]  /*abe0*/  UISETP.GE.AND UP1, UPT, UR24, 0x80, UPT ;  /* 0x000000801800788c */ /* 0x000fd2000bf26270 */
[----:B------:R-:W-:Y:S05]  /*abf0*/  BRA.U !UP1, `(.L_x_11) ;  /* 0x0000000109107547 */ /* 0x000fea000b800000 */
[----:B------:R-:W-:-:S06]  /*ac00*/  USHF.L.U32 UR4, UR4, 0x1f, URZ ;  /* 0x0000001f04047899 */ /* 0x000fcc00080006ff */
[----:B-----5:R-:W-:-:S04]  /*ac10*/  IMAD.U32 R0, RZ, RZ, UR4 ;  /* 0x00000004ff007e24 */ /* 0x020fc8000f8e00ff */
[----:B------:R-:W1:Y:S02]  /*ac20*/  SYNCS.PHASECHK.TRANS64.TRYWAIT P0, [UR6], R0 ;  /* 0x00000000ff0075a7 */ /* 0x000e640008001106 */
[----:B-1----:R-:W-:Y:S05]  /*ac30*/  @!P0 BRA `(.L_x_12) ;  /* 0x0000000c00e08947 */ /* 0x002fea0003800000 */
.L_x_11:
[----:B------:R-:W2:Y:S01]  /*ac40*/  LDL.LU R26, [R1+0x20] ;  /* 0x00002000011a7983 */ /* 0x000ea20000300800 */
[----:B------:R-:W1:Y:S03]  /*ac50*/  LDCU UR4, c[0x0][0x3b4] ;  /* 0x00007680ff0477ac */ /* 0x000e660008000800 */
[----:B------:R-:W1:Y:S01]  /*ac60*/  LDL.LU R25, [R1+0x1c] ;  /* 0x00001c0001197983 */ /* 0x000e620000300800 */
[----:B------:R-:W3:Y:S01]  /*ac70*/  LDCU.128 UR12, c[0x0][0x390] ;  /* 0x00007200ff0c77ac */ /* 0x000ee20008000c00 */
[----:B------:R-:W-:Y:S06]  /*ac80*/  BAR.SYNC.DEFER_BLOCKING 0x0 ;  /* 0x0000000000007b1d */ /* 0x000fec0000010000 */
[----:B------:R-:W4:Y:S01]  /*ac90*/  S2R R28, SR_TID.X ;  /* 0x00000000001c7919 */ /* 0x000f220000002100 */
[----:B------:R-:W0:Y:S01]  /*aca0*/  S2R R27, SR_CgaCtaId ;  /* 0x00000000001b7919 */ /* 0x000e220000008800 */
[----:B------:R-:W3:Y:S02]  /*acb0*/  @!P1 SYNCS.CCTL.IV [UR9+0x6000] ;  /* 0x00600000ff0099b1 */ /* 0x000ee40008000009 */
[----:B---3--:R-:W-:Y:S06]  /*acc0*/  BAR.SYNC.DEFER_BLOCKING 0x0 ;  /* 0x0000000000007b1d */ /* 0x008fec0000010000 */
[----:B------:R-:W-:Y:S01]  /*acd0*/  LDTM.16dp32bit_t0_t15.x16 R4, tmem[UR10] ;  /* 0x0000000a000479ee */ /* 0x000fe20008a00000 */
[----:B------:R-:W3:Y:S01]  /*ace0*/  LDTM.16dp32bit_t16_t31.x16 R4, tmem[UR10+0x10] ;  /* 0x0000100a000479ee */ /* 0x000ee20008a20000 */
[C---:B----45:R-:W-:Y:S01]  /*acf0*/  IMAD.SHL.U32 R0, R28.reuse, 0x40, RZ ;  /* 0x000000401c007824 */ /* 0x070fe200078e00ff */
[----:B------:R-:W-:Y:S01]  /*ad00*/  SHF.R.S32.HI R24, RZ, 0x5, R28 ;  /* 0x00000005ff187819 */ /* 0x000fe2000001141c */
[----:B------:R-:W-:-:S02]  /*ad10*/  IMAD.SHL.U32 R3, R28, 0x10, RZ ;  /* 0x000000101c037824 */ /* 0x000fc400078e00ff */
[----:B------:R-:W-:Y:S01]  /*ad20*/  IMAD.SHL.U32 R21, R28, 0x4, RZ ;  /* 0x000000041c157824 */ /* 0x000fe200078e00ff */
[----:B------:R-:W-:Y:S01]  /*ad30*/  LOP3.LUT R0, R0, 0x600, RZ, 0xc0, !PT ;  /* 0x0000060000007812 */ /* 0x000fe200078ec0ff */
[----:B------:R-:W-:Y:S01]  /*ad40*/  IMAD.SHL.U32 R20, R28, 0x80, RZ ;  /* 0x000000801c147824 */ /* 0x000fe200078e00ff */
[----:B------:R-:W-:Y:S02]  /*ad50*/  LOP3.LUT R2, R3, 0x30, RZ, 0xc0, !PT ;  /* 0x0000003003027812 */ /* 0x000fe400078ec0ff */
[----:B------:R-:W-:Y:S01]  /*ad60*/  LOP3.LUT R3, R0, 0x70, R3, 0xf8, !PT ;  /* 0x0000007000037812 */ /* 0x000fe200078ef803 */
[----:B------:R-:W4:Y:S01]  /*ad70*/  @!P1 SYNCS.CCTL.IV [UR9+0x6008] ;  /* 0x00600800ff0099b1 */ /* 0x000f220008000009 */
[----:B------:R-:W-:Y:S01]  /*ad80*/  LOP3.LUT R23, R2, 0xc0, R21, 0xf8, !PT ;  /* 0x000000c002177812 */ /* 0x000fe200078ef815 */
[----:B------:R-:W-:Y:S01]  /*ad90*/  NOP ;  /* 0x0000000000007918 */ /* 0x000fe20000000000 */
[----:B------:R-:W-:Y:S02]  /*ada0*/  SGXT R0, R24, 0x1 ;  /* 0x000000011800781a */ /* 0x000fe40000000200 */
[----:B------:R-:W-:-:S02]  /*adb0*/  SHF.R.S32.HI R24, RZ, 0x2, R28 ;  /* 0x00000002ff187819 */ /* 0x000fc4000001141c */
[----:B------:R-:W-:Y:S02]  /*adc0*/  LOP3.LUT R21, R20, 0x400, RZ, 0xc0, !PT ;  /* 0x0000040014157812 */ /* 0x000fe400078ec0ff */
[----:B------:R-:W-:Y:S02]  /*add0*/  LOP3.LUT R2, R28, 0x40, RZ, 0xc0, !PT ;  /* 0x000000401c027812 */ /* 0x000fe400078ec0ff */
[----:B---3--:R-:W-:Y:S01]  /*ade0*/  F2FP.SATFINITE.E5M2.F32.PACK_AB_MERGE_C R4, R5, R4, RZ ;  /* 0x000000040504723e */ /* 0x008fe200048060ff */
[----:B------:R-:W-:Y:S01]  /*adf0*/  VIADD R21, R21, UR9 ;  /* 0x0000000915157c36 */ /* 0x000fe20008000000 */
[----:B------:R-:W-:Y:S02]  /*ae00*/  F2FP.SATFINITE.E5M2.F32.PACK_AB_MERGE_C R6, R7, R6, RZ ;  /* 0x000000060706723e */ /* 0x000fe400048060ff */
[----:B------:R-:W-:Y:S02]  /*ae10*/  F2FP.SATFINITE.E5M2.F32.PACK_AB_MERGE_C R8, R9, R8, RZ ;  /* 0x000000080908723e */ /* 0x000fe400048060ff */
[----:B------:R-:W-:-:S02]  /*ae20*/  F2FP.SATFINITE.E5M2.F32.PACK_AB_MERGE_C R12, R13, R12, RZ ;  /* 0x0000000c0d0c723e */ /* 0x000fc400048060ff */
[----:B------:R-:W-:Y:S02]  /*ae30*/  F2FP.SATFINITE.E5M2.F32.PACK_AB_MERGE_C R14, R15, R14, RZ ;  /* 0x0000000e0f0e723e */ /* 0x000fe400048060ff */
[----:B------:R-:W-:Y:S02]  /*ae40*/  F2FP.SATFINITE.E5M2.F32.PACK_AB_MERGE_C R16, R17, R16, RZ ;  /* 0x000000101110723e */ /* 0x000fe400048060ff */
[----:B------:R-:W-:Y:S02]  /*ae50*/  LOP3.LUT R0, R3, 0x1040, R0, 0x78, !PT ;  /* 0x0000104003007812 */ /* 0x000fe400078e7800 */
[----:B------:R-:W-:Y:S01]  /*ae60*/  SGXT R20, R24, 0x1 ;  /* 0x000000011814781a */ /* 0x000fe20000000200 */
[C---:B------:R-:W-:Y:S01]  /*ae70*/  IMAD R24, R2.reuse, 0x8, R21 ;  /* 0x0000000802187824 */ /* 0x040fe200078e0215 */
[----:B------:R-:W-:Y:S02]  /*ae80*/  LEA R3, R2, UR9, 0x1 ;  /* 0x0000000902037c11 */ /* 0x000fe4000f8e08ff */
[----:B------:R-:W-:-:S02]  /*ae90*/  LOP3.LUT R4, R4, 0xffff, RZ, 0xc0, !PT ;  /* 0x0000ffff04047812 */ /* 0x000fc400078ec0ff */
[----:B------:R-:W-:Y:S02]  /*aea0*/  LOP3.LUT R9, R6, 0xffff, RZ, 0xc0, !PT ;  /* 0x0000ffff06097812 */ /* 0x000fe400078ec0ff */
[----:B------:R-:W-:Y:S02]  /*aeb0*/  LOP3.LUT R8, R8, 0xffff, RZ, 0xc0, !PT ;  /* 0x0000ffff08087812 */ /* 0x000fe400078ec0ff */
[----:B------:R-:W-:Y:S02]  /*aec0*/  LOP3.LUT R16, R16, 0xffff, RZ, 0xc0, !PT ;  /* 0x0000ffff10107812 */ /* 0x000fe400078ec0ff */
[----:B------:R-:W-:Y:S02]  /*aed0*/  LOP3.LUT R12, R12, 0xffff, RZ, 0xc0, !PT ;  /* 0x0000ffff0c0c7812 */ /* 0x000fe400078ec0ff */
[----:B------:R-:W-:Y:S02]  /*aee0*/  LOP3.LUT R13, R14, 0xffff, RZ, 0xc0, !PT ;  /* 0x0000ffff0e0d7812 */ /* 0x000fe400078ec0ff */
[----:B------:R-:W-:Y:S01]  /*aef0*/  LOP3.LUT R23, R23, 0x1040, R20, 0x78, !PT ;  /* 0x0000104017177812 */ /* 0x000fe200078e7814 */
[----:B------:R-:W-:Y:S01]  /*af00*/  IMAD.IADD R20, R0, 0x1, R3 ;  /* 0x0000000100147824 */ /* 0x000fe200078e0203 */
[----:B------:R-:W-:-:S02]  /*af10*/  PRMT R0, R8, 0x3340, R1 ;  /* 0x0000334008007816 */ /* 0x000fc40000000001 */
[----:B------:R-:W-:Y:S02]  /*af20*/  PRMT R2, R16, 0x3340, R1 ;  /* 0x0000334010027816 */ /* 0x000fe40000000001 */
[----:B------:R-:W-:Y:S02]  /*af30*/  PRMT R3, R4, 0x3340, R9 ;  /* 0x0000334004037816 */ /* 0x000fe40000000009 */
[----:B------:R-:W-:Y:S02]  /*af40*/  PRMT R5, R12, 0x3340, R13 ;  /* 0x000033400c057816 */ /* 0x000fe4000000000d */
[----:B------:R-:W-:Y:S02]  /*af50*/  F2FP.SATFINITE.E5M2.F32.PACK_AB_MERGE_C R10, R11, R10, RZ ;  /* 0x0000000a0b0a723e */ /* 0x000fe400048060ff */
[----:B------:R-:W-:Y:S02]  /*af60*/  PRMT R7, R3, 0x5410, R0 ;  /* 0x0000541003077816 */ /* 0x000fe40000000000 */
[----:B------:R-:W-:-:S02]  /*af70*/  PRMT R11, R5, 0x5410, R2 ;  /* 0x00005410050b7816 */ /* 0x000fc40000000002 */
[----:B------:R-:W-:Y:S02]  /*af80*/  SHF.R.U32.HI R0, RZ, 0x8, R4 ;  /* 0x00000008ff007819 */ /* 0x000fe40000011604 */
[----:B------:R-:W-:Y:S02]  /*af90*/  SHF.R.U32.HI R2, RZ, 0x8, R9 ;  /* 0x00000008ff027819 */ /* 0x000fe40000011609 */
[----:B------:R-:W-:Y:S02]  /*afa0*/  SHF.R.U32.HI R3, RZ, 0x8, R8 ;  /* 0x00000008ff037819 */ /* 0x000fe40000011608 */
[----:B------:R-:W-:Y:S02]  /*afb0*/  SHF.R.U32.HI R4, RZ, 0x8, R12 ;  /* 0x00000008ff047819 */ /* 0x000fe4000001160c */
[----:B------:R-:W-:Y:S02]  /*afc0*/  SHF.R.U32.HI R5, RZ, 0x8, R13 ;  /* 0x00000008ff057819 */ /* 0x000fe4000001160d */
[----:B------:R-:W-:-:S02]  /*afd0*/  SHF.R.U32.HI R6, RZ, 0x8, R16 ;  /* 0x00000008ff067819 */ /* 0x000fc40000011610 */
[----:B------:R-:W-:Y:S01]  /*afe0*/  LOP3.LUT R9, R0, 0xffff, RZ, 0xc0, !PT ;  /* 0x0000ffff00097812 */ /* 0x000fe200078ec0ff */
[----:B0-----:R-:W-:Y:S01]  /*aff0*/  IMAD.SHL.U32 R0, R27, 0x20, RZ ;  /* 0x000000201b007824 */ /* 0x001fe200078e00ff */
[----:B------:R-:W-:Y:S02]  /*b000*/  LOP3.LUT R2, R2, 0xffff, RZ, 0xc0, !PT ;  /* 0x0000ffff02027812 */ /* 0x000fe400078ec0ff */
[----:B------:R-:W-:Y:S02]  /*b010*/  LOP3.LUT R3, R3, 0xffff, RZ, 0xc0, !PT ;  /* 0x0000ffff03037812 */ /* 0x000fe400078ec0ff */
[----:B------:R-:W-:Y:S02]  /*b020*/  LOP3.LUT R4, R4, 0xffff, RZ, 0xc0, !PT ;  /* 0x0000ffff04047812 */ /* 0x000fe400078ec0ff */
[----:B------:R-:W-:Y:S02]  /*b030*/  LOP3.LUT R5, R5, 0xffff, RZ, 0xc0, !PT ;  /* 0x0000ffff05057812 */ /* 0x000fe400078ec0ff */
[----:B------:R-:W-:-:S02]  /*b040*/  LOP3.LUT R6, R6, 0xffff, RZ, 0xc0, !PT ;  /* 0x0000ffff06067812 */ /* 0x000fc400078ec0ff */
[----:B------:R-:W-:Y:S02]  /*b050*/  PRMT R2, R9, 0x3340, R2 ;  /* 0x0000334009027816 */ /* 0x000fe40000000002 */
[----:B------:R-:W-:Y:S02]  /*b060*/  PRMT R3, R3, 0x3340, R22 ;  /* 0x0000334003037816 */ /* 0x000fe40000000016 */
[----:B------:R-:W-:Y:S02]  /*b070*/  F2FP.SATFINITE.E5M2.F32.PACK_AB_MERGE_C R18, R19, R18, RZ ;  /* 0x000000121312723e */ /* 0x000fe400048060ff */
[----:B------:R-:W-:Y:S01]  /*b080*/  PRMT R5, R4, 0x3340, R5 ;  /* 0x0000334004057816 */ /* 0x000fe20000000005 */
[----:B------:R-:W-:Y:S01]  /*b090*/  IMAD.IADD R4, R23, 0x1, R24 ;  /* 0x0000000117047824 */ /* 0x000fe200078e0218 */
[----:B------:R-:W-:Y:S01]  /*b0a0*/  PRMT R6, R6, 0x3340, R1 ;  /* 0x0000334006067816 */ /* 0x000fe20000000001 */
[----:B------:R-:W0:Y:S01]  /*b0b0*/  LDC R23, c[0x0][0x3b8] ;  /* 0x0000ee00ff177b82 */ /* 0x000e220000000800 */
[----:B------:R-:W-:-:S02]  /*b0c0*/  LOP3.LUT R10, R10, 0xffff, RZ, 0xc0, !PT ;  /* 0x0000ffff0a0a7812 */ /* 0x000fc400078ec0ff */
[----:B------:R-:W-:Y:S02]  /*b0d0*/  PRMT R3, R2, 0x5410, R3 ;  /* 0x0000541002037816 */ /* 0x000fe40000000003 */
[----:B------:R-:W-:Y:S02]  /*b0e0*/  LOP3.LUT R18, R18, 0xffff, RZ, 0xc0, !PT ;  /* 0x0000ffff12127812 */ /* 0x000fe400078ec0ff */
[----:B------:R-:W-:Y:S02]  /*b0f0*/  PRMT R5, R5, 0x5410, R6 ;  /* 0x0000541005057816 */ /* 0x000fe40000000006 */
[--C-:B------:R-:W-:Y:S02]  /*b100*/  PRMT R8, R7, 0x4210, R10.reuse ;  /* 0x0000421007087816 */ /* 0x100fe4000000000a */
[----:B------:R-:W-:Y:S02]  /*b110*/  PRMT R9, R3, 0x5210, R10 ;  /* 0x0000521003097816 */ /* 0x000fe4000000000a */
[----:B------:R-:W-:-:S02]  /*b120*/  PRMT R10, R11, 0x4210, R18 ;  /* 0x000042100b0a7816 */ /* 0x000fc40000000012 */
[----:B------:R-:W-:Y:S02]  /*b130*/  PRMT R11, R5, 0x5210, R18 ;  /* 0x00005210050b7816 */ /* 0x000fe40000000012 */
[----:B------:R-:W-:-:S03]  /*b140*/  SHF.R.U32.HI R3, RZ, 0x6, R28 ;  /* 0x00000006ff037819 */ /* 0x000fc6000001161c */
[----:B----4-:R-:W-:Y:S01]  /*b150*/  STSM.16.M88.4 [R20], R8 ;  /* 0x0000000814007844 */ /* 0x010fe20000000200 */
[----:B------:R-:W-:Y:S01]  /*b160*/  SGXT.U32 R3, R3, 0x1 ;  /* 0x000000010303781a */ /* 0x000fe20000000000 */
[----:B------:R-:W-:Y:S03]  /*b170*/  BAR.SYNC.DEFER_BLOCKING 0x0 ;  /* 0x0000000000007b1d */ /* 0x000fe60000010000 */
[----:B------:R-:W-:-:S03]  /*b180*/  LOP3.LUT R0, R3, 0x20, R0, 0xf8, !PT ;  /* 0x0000002003007812 */ /* 0x000fc600078ef800 */
[----:B------:R-:W3:Y:S02]  /*b190*/  LDSM.16.M88.4 R4, [R4] ;  /* 0x000000000404783b */ /* 0x000ee40000000200 */
[C---:B---3--:R-:W-:Y:S02]  /*b1a0*/  PRMT R13, R4.reuse, 0x7770, RZ ;  /* 0x00007770040d7816 */ /* 0x048fe400000000ff */
[C---:B------:R-:W-:Y:S02]  /*b1b0*/  PRMT R15, R4.reuse, 0x7771, RZ ;  /* 0x00007771040f7816 */ /* 0x040fe400000000ff */
[C---:B------:R-:W-:Y:S02]  /*b1c0*/  PRMT R17, R4.reuse, 0x7772, RZ ;  /* 0x0000777204117816 */ /* 0x040fe400000000ff */
[----:B------:R-:W-:Y:S02]  /*b1d0*/  PRMT R19, R4, 0x7773, RZ ;  /* 0x0000777304137816 */ /* 0x000fe400000000ff */
[----:B--2---:R-:W-:Y:S01]  /*b1e0*/  LOP3.LUT R14, R0, R26, RZ, 0xfc, !PT ;  /* 0x0000001a000e7212 */ /* 0x004fe200078efcff */
[C---:B-1----:R-:W-:Y:S01]  /*b1f0*/  IMAD R2, R25.reuse, UR4, RZ ;  /* 0x0000000419027c24 */ /* 0x042fe2000f8e02ff */
[----:B------:R-:W-:-:S03]  /*b200*/  ISETP.GE.AND P0, PT, R25, UR14, PT ;  /* 0x0000000e19007c0c */ /* 0x000fc6000bf06270 */
[C---:B0-----:R-:W-:Y:S01]  /*b210*/  IMAD R0, R14.reuse, R23, RZ ;  /* 0x000000170e007224 */ /* 0x041fe200078e02ff */
[----:B------:R-:W-:Y:S02]  /*b220*/  LOP3.LUT R8, R14, 0x2, RZ, 0xfc, !PT ;  /* 0x000000020e087812 */ /* 0x000fe400078efcff */
[----:B------:R-:W-:Y:S01]  /*b230*/  IADD3 R21, P1, PT, R2, UR12, RZ ;  /* 0x0000000c02157c10 */ /* 0x000fe2000ff3e0ff */
[----:B------:R-:W-:Y:S01]  /*b240*/  IMAD R9, R23, 0x2, R0 ;  /* 0x0000000217097824 */ /* 0x000fe200078e0200 */
[C---:B------:R-:W-:Y:S02]  /*b250*/  ISETP.LT.AND P5, PT, R14.reuse, UR15, !P0 ;  /* 0x0000000f0e007c0c */ /* 0x040fe4000c7a1270 */
[----:B------:R-:W-:Y:S02]  /*b260*/  LOP3.LUT R3, R14, 0x4, RZ, 0xfc, !PT ;  /* 0x000000040e037812 */ /* 0x000fe400078efcff */
[----:B------:R-:W-:Y:S02]  /*b270*/  LEA.HI.X.SX32 R27, R2, UR13, 0x1, P1 ;  /* 0x0000000d021b7c11 */ /* 0x000fe400088f0eff */
[----:B------:R-:W-:-:S02]  /*b280*/  ISETP.LT.AND P4, PT, R8, UR15, !P0 ;  /* 0x0000000f08007c0c */ /* 0x000fc4000c781270 */
[----:B------:R-:W-:Y:S02]  /*b290*/  IADD3 R2, P1, PT, R0, R21, RZ ;  /* 0x0000001500027210 */ /* 0x000fe40007f3e0ff */
[C---:B------:R-:W-:Y:S02]  /*b2a0*/  LOP3.LUT R8, R14.reuse, 0x8, RZ, 0xfc, !PT ;  /* 0x000000080e087812 */ /* 0x040fe400078efcff */
[----:B------:R-:W-:Y:S02]  /*b2b0*/  ISETP.LT.AND P3, PT, R3, UR15, !P0 ;  /* 0x0000000f03007c0c */ /* 0x000fe4000c761270 */
[----:B------:R-:W-:Y:S02]  /*b2c0*/  LOP3.LUT R10, R14, 0x6, RZ, 0xfc, !PT ;  /* 0x000000060e0a7812 */ /* 0x000fe400078efcff */
[----:B------:R-:W-:Y:S01]  /*b2d0*/  LEA.HI.X.SX32 R3, R0, R27, 0x1, P1 ;  /* 0x0000001b00037211 */ /* 0x000fe200008f0eff */
[----:B------:R-:W-:Y:S01]  /*b2e0*/  IMAD R0, R23, 0x2, R9 ;  /* 0x0000000217007824 */ /* 0x000fe200078e0209 */
[----:B------:R-:W-:-:S02]  /*b2f0*/  ISETP.LT.AND P1, PT, R8, UR15, !P0 ;  /* 0x0000000f08007c0c */ /* 0x000fc4000c721270 */
[----:B------:R-:W-:Y:S01]  /*b300*/  IADD3 R8, P6, PT, R9, R21, RZ ;  /* 0x0000001509087210 */ /* 0x000fe20007fde0ff */
[----:B------:R0:W-:Y:S01]  /*b310*/  @P5 STG.E.U8 desc[UR20][R2.64], R13 ;  /* 0x0000000d02005986 */ /* 0x0001e2000c101114 */
[----:B------:R-:W-:Y:S01]  /*b320*/  ISETP.LT.AND P2, PT, R10, UR15, !P0 ;  /* 0x0000000f0a007c0c */ /* 0x000fe2000c741270 */
[----:B------:R-:W-:Y:S01]  /*b330*/  IMAD R12, R23, 0x2, R0 ;  /* 0x00000002170c7824 */ /* 0x000fe200078e0200 */
[----:B------:R-:W-:Y:S02]  /*b340*/  LOP3.LUT R10, R14, 0xa, RZ, 0xfc, !PT ;  /* 0x0000000a0e0a7812 */ /* 0x000fe400078efcff */
[----:B------:R-:W-:Y:S02]  /*b350*/  LEA.HI.X.SX32 R9, R9, R27, 0x1, P6 ;  /* 0x0000001b09097211 */ /* 0x000fe400030f0eff */
[----:B------:R-:W-:Y:S02]  /*b360*/  ISETP.LT.AND P5, PT, R10, UR15, !P0 ;  /* 0x0000000f0a007c0c */ /* 0x000fe4000c7a1270 */
[----:B------:R-:W-:Y:S01]  /*b370*/  LOP3.LUT R11, R14, 0xc, RZ, 0xfc, !PT ;  /* 0x0000000c0e0b7812 */ /* 0x000fe200078efcff */
[----:B------:R1:W-:Y:S01]  /*b380*/  @P4 STG.E.U8 desc[UR20][R8.64], R15 ;  /* 0x0000000f08004986 */ /* 0x0003e2000c101114 */
[----:B------:R-:W-:-:S02]  /*b390*/  IADD3 R10, P6, PT, R0, R21, RZ ;  /* 0x00000015000a7210 */ /* 0x000fc40007fde0ff */
[----:B------:R-:W-:Y:S02]  /*b3a0*/  ISETP.LT.AND P4, PT, R11, UR15, !P0 ;  /* 0x0000000f0b007c0c */ /* 0x000fe4000c781270 */
[----:B------:R-:W-:Y:S01]  /*b3b0*/  LEA.HI.X.SX32 R11, R0, R27, 0x1, P6 ;  /* 0x0000001b000b7211 */ /* 0x000fe200030f0eff */
[C---:B------:R-:W-:Y:S01]  /*b3c0*/  IMAD R0, R23.reuse, 0x2, R12 ;  /* 0x0000000217007824 */ /* 0x040fe200078e020c */
[----:B0-----:R-:W-:Y:S02]  /*b3d0*/  IADD3 R2, P6, PT, R12, R21, RZ ;  /* 0x000000150c027210 */ /* 0x001fe40007fde0ff */
[----:B------:R-:W-:Y:S01]  /*b3e0*/  LOP3.LUT R13, R14, 0xe, RZ, 0xfc, !PT ;  /* 0x0000000e0e0d7812 */ /* 0x000fe200078efcff */
[----:B------:R-:W-:Y:S01]  /*b3f0*/  IMAD R4, R23, 0x2, R0 ;  /* 0x0000000217047824 */ /* 0x000fe200078e0200 */
[----:B------:R-:W-:Y:S01]  /*b400*/  LEA.HI.X.SX32 R3, R12, R27, 0x1, P6 ;  /* 0x0000001b0c037211 */ /* 0x000fe200030f0eff */
[----:B------:R-:W-:Y:S01]  /*b410*/  @P3 STG.E.U8 desc[UR20][R10.64], R17 ;  /* 0x000000110a003986 */ /* 0x000fe2000c101114 */
[----:B-1----:R-:W-:-:S02]  /*b420*/  IADD3 R8, P6, PT, R0, R21, RZ ;  /* 0x0000001500087210 */ /* 0x002fc40007fde0ff */
[----:B------:R-:W-:Y:S01]  /*b430*/  LOP3.LUT R12, R14, 0x10, RZ, 0xfc, !PT ;  /* 0x000000100e0c7812 */ /* 0x000fe200078efcff */
[----:B------:R0:W-:Y:S01]  /*b440*/  @P2 STG.E.U8 desc[UR20][R2.64], R19 ;  /* 0x0000001302002986 */ /* 0x0001e2000c101114 */
[----:B------:R-:W-:Y:S01]  /*b450*/  LEA.HI.X.SX32 R9, R0, R27, 0x1, P6 ;  /* 0x0000001b00097211 */ /* 0x000fe200030f0eff */
[----:B------:R-:W-:Y:S01]  /*b460*/  IMAD R0, R23, 0x2, R4 ;  /* 0x0000000217007824 */ /* 0x000fe200078e0204 */
[----:B------:R-:W-:Y:S02]  /*b470*/  PRMT R15, R5, 0x7770, RZ ;  /* 0x00007770050f7816 */ /* 0x000fe400000000ff */
[----:B------:R-:W-:Y:S02]  /*b480*/  ISETP.LT.AND P3, PT, R13, UR15, !P0 ;  /* 0x0000000f0d007c0c */ /* 0x000fe4000c761270 */
[----:B------:R-:W-:Y:S01]  /*b490*/  ISETP.LT.AND P2, PT, R12, UR15, !P0 ;  /* 0x0000000f0c007c0c */ /* 0x000fe2000c741270 */
[----:B------:R1:W-:Y:S01]  /*b4a0*/  @P1 STG.E.U8 desc[UR20][R8.64], R15 ;  /* 0x0000000f08001986 */ /* 0x0003e2000c101114 */
[----:B------:R-:W-:-:S02]  /*b4b0*/  LOP3.LUT R13, R14, 0x12, RZ, 0xfc, !PT ;  /* 0x000000120e0d7812 */ /* 0x000fc400078efcff */
[C---:B------:R-:W-:Y:S02]  /*b4c0*/  IADD3 R12, P6, PT, R4.reuse, R21, RZ ;  /* 0x00000015040c7210 */ /* 0x040fe40007fde0ff */
[----:B------:R-:W-:Y:S02]  /*b4d0*/  ISETP.LT.AND P1, PT, R13, UR15, !P0 ;  /* 0x0000000f0d007c0c */ /* 0x000fe4000c721270 */
[----:B------:R-:W-:Y:S01]  /*b4e0*/  LEA.HI.X.SX32 R13, R4, R27, 0x1, P6 ;  /* 0x0000001b040d7211 */ /* 0x000fe200030f0eff */
[----:B------:R-:W-:Y:S01]  /*b4f0*/  IMAD R4, R23, 0x2, R0 ;  /* 0x0000000217047824 */ /* 0x000fe200078e0200 */
[----:B0-----:R-:W-:Y:S02]  /*b500*/  IADD3 R2, P6, PT, R0, R21, RZ ;  /* 0x0000001500027210 */ /* 0x001fe40007fde0ff */
[----:B------:R-:W-:Y:S02]  /*b510*/  PRMT R11, R5, 0x7771, RZ ;  /* 0x00007771050b7816 */ /* 0x000fe400000000ff */
[----:B------:R-:W-:-:S02]  /*b520*/  LOP3.LUT R10, R14, 0x14, RZ, 0xfc, !PT ;  /* 0x000000140e0a7812 */ /* 0x000fc400078efcff */
[----:B------:R-:W-:Y:S01]  /*b530*/  LEA.HI.X.SX32 R3, R0, R27, 0x1, P6 ;  /* 0x0000001b00037211 */ /* 0x000fe200030f0eff */
[----:B------:R-:W-:Y:S01]  /*b540*/  @P5 STG.E.U8 desc[UR20][R12.64], R11 ;  /* 0x0000000b0c005986 */ /* 0x000fe2000c101114 */
[----:B-1----:R-:W-:Y:S01]  /*b550*/  IADD3 R8, P6, PT, R4, R21, RZ ;  /* 0x0000001504087210 */ /* 0x002fe20007fde0ff */
[----:B------:R-:W-:Y:S01]  /*b560*/  IMAD R0, R23, 0x2, R4 ;  /* 0x0000000217007824 */ /* 0x000fe200078e0204 */
[----:B------:R-:W-:Y:S02]  /*b570*/  PRMT R17, R5, 0x7772, RZ ;  /* 0x0000777205117816 */ /* 0x000fe400000000ff */
[----:B------:R-:W-:Y:S02]  /*b580*/  ISETP.LT.AND P5, PT, R10, UR15, !P0 ;  /* 0x0000000f0a007c0c */ /* 0x000fe4000c7a1270 */
[----:B------:R-:W-:Y:S01]  /*b590*/  LOP3.LUT R10, R14, 0x16, RZ, 0xfc, !PT ;  /* 0x000000160e0a7812 */ /* 0x000fe200078efcff */
[----:B------:R0:W-:Y:S01]  /*b5a0*/  @P4 STG.E.U8 desc[UR20][R2.64], R17 ;  /* 0x0000001102004986 */ /* 0x0001e2000c101114 */
[----:B------:R-:W-:-:S02]  /*b5b0*/  LEA.HI.X.SX32 R9, R4, R27, 0x1, P6 ;  /* 0x0000001b04097211 */ /* 0x000fc400030f0eff */
[----:B------:R-:W-:Y:S02]  /*b5c0*/  PRMT R15, R5, 0x7773, RZ ;  /* 0x00007773050f7816 */ /* 0x000fe400000000ff */
[----:B------:R-:W-:Y:S02]  /*b5d0*/  LOP3.LUT R5, R14, 0x18, RZ, 0xfc, !PT ;  /* 0x000000180e057812 */ /* 0x000fe400078efcff */
[----:B------:R-:W-:Y:S01]  /*b5e0*/  ISETP.LT.AND P4, PT, R10, UR15, !P0 ;  /* 0x0000000f0a007c0c */ /* 0x000fe2000c781270 */
[----:B------:R-:W-:Y:S01]  /*b5f0*/  IMAD R10, R23, 0x2, R0 ;  /* 0x00000002170a7824 */ /* 0x000fe200078e0200 */
[C---:B------:R-:W-:Y:S01]  /*b600*/  IADD3 R4, P6, PT, R0.reuse, R21, RZ ;  /* 0x0000001500047210 */ /* 0x040fe20007fde0ff */
[----:B------:R1:W-:Y:S01]  /*b610*/  @P3 STG.E.U8 desc[UR20][R8.64], R15 ;  /* 0x0000000f08003986 */ /* 0x0003e2000c101114 */
[----:B------:R-:W-:Y:S02]  /*b620*/  ISETP.LT.AND P3, PT, R5, UR15, !P0 ;  /* 0x0000000f05007c0c */ /* 0x000fe4000c761270 */
[----:B------:R-:W-:Y:S01]  /*b630*/  LEA.HI.X.SX32 R5, R0, R27, 0x1, P6 ;  /* 0x0000001b00057211 */ /* 0x000fe200030f0eff */
[----:B------:R-:W-:Y:S01]  /*b640*/  IMAD R0, R23, 0x2, R10 ;  /* 0x0000000217007824 */ /* 0x000fe200078e020a */
[----:B0-----:R-:W-:-:S02]  /*b650*/  PRMT R17, R6, 0x7770, RZ ;  /* 0x0000777006117816 */ /* 0x001fc400000000ff */
[----:B------:R-:W-:Y:S02]  /*b660*/  LOP3.LUT R11, R14, 0x1a, RZ, 0xfc, !PT ;  /* 0x0000001a0e0b7812 */ /* 0x000fe400078efcff */
[----:B------:R-:W-:Y:S01]  /*b670*/  IADD3 R2, P6, PT, R10, R21, RZ ;  /* 0x000000150a027210 */ /* 0x000fe20007fde0ff */
[----:B------:R0:W-:Y:S01]  /*b680*/  @P2 STG.E.U8 desc[UR20][R4.64], R17 ;  /* 0x0000001104002986 */ /* 0x0001e2000c101114 */
[----:B------:R-:W-:Y:S02]  /*b690*/  PRMT R19, R6, 0x7771, RZ ;  /* 0x0000777106137816 */ /* 0x000fe400000000ff */
[----:B------:R-:W-:Y:S02]  /*b6a0*/  LEA.HI.X.SX32 R3, R10, R27, 0x1, P6 ;  /* 0x0000001b0a037211 */ /* 0x000fe400030f0eff */
[----:B------:R-:W-:Y:S01]  /*b6b0*/  ISETP.LT.AND P2, PT, R11, UR15, !P0 ;  /* 0x0000000f0b007c0c */ /* 0x000fe2000c741270 */
[C---:B------:R-:W-:Y:S01]  /*b6c0*/  IMAD R11, R23.reuse, 0x2, R0 ;  /* 0x00000002170b7824 */ /* 0x040fe200078e0200 */
[----:B-1----:R-:W-:Y:S01]  /*b6d0*/  LOP3.LUT R15, R14, 0x1c, RZ, 0xfc, !PT ;  /* 0x0000001c0e0f7812 */ /* 0x002fe200078efcff */
[----:B------:R1:W-:Y:S01]  /*b6e0*/  @P1 STG.E.U8 desc[UR20][R2.64], R19 ;  /* 0x0000001302001986 */ /* 0x0003e2000c101114 */
[-C--:B------:R-:W-:Y:S01]  /*b6f0*/  IADD3 R8, P1, PT, R0, R21.reuse, RZ ;  /* 0x0000001500087210 */ /* 0x080fe20007f3e0ff */
[----:B------:R-:W-:Y:S01]  /*b700*/  IMAD R13, R23, 0x2, R11 ;  /* 0x00000002170d7824 */ /* 0x000fe200078e020b */
[----:B------:R-:W-:-:S02]  /*b710*/  IADD3 R10, P6, PT, R11, R21, RZ ;  /* 0x000000150b0a7210 */ /* 0x000fc40007fde0ff */
[-C--:B------:R-:W-:Y:S01]  /*b720*/  LEA.HI.X.SX32 R9, R0, R27.reuse, 0x1, P1 ;  /* 0x0000001b00097211 */ /* 0x080fe200008f0eff */
[----:B------:R-:W-:Y:S01]  /*b730*/  IMAD R0, R23, 0x2, R13 ;  /* 0x0000000217007824 */ /* 0x000fe200078e020d */
[----:B------:R-:W-:Y:S02]  /*b740*/  LEA.HI.X.SX32 R11, R11, R27, 0x1, P6 ;  /* 0x0000001b0b0b7211 */ /* 0x000fe400030f0eff */
[----:B------:R-:W-:Y:S01]  /*b750*/  IADD3 R12, P6, PT, R13, R21, RZ ;  /* 0x000000150d0c7210 */ /* 0x000fe20007fde0ff */
[----:B0-----:R-:W-:Y:S01]  /*b760*/  IMAD R5, R23, 0x2, R0 ;  /* 0x0000000217057824 */ /* 0x001fe200078e0200 */
[----:B------:R-:W-:Y:S02]  /*b770*/  LOP3.LUT R14, R14, 0x1e, RZ, 0xfc, !PT ;  /* 0x0000001e0e0e7812 */ /* 0x000fe400078efcff */
[----:B------:R-:W-:Y:S02]  /*b780*/  LEA.HI.X.SX32 R13, R13, R27, 0x1, P6 ;  /* 0x0000001b0d0d7211 */ /* 0x000fe400030f0eff */
[----:B-1----:R-:W-:-:S02]  /*b790*/  IADD3 R2, P6, PT, R0, R21, RZ ;  /* 0x0000001500027210 */ /* 0x002fc40007fde0ff */
[----:B------:R-:W-:Y:S02]  /*b7a0*/  ISETP.LT.AND P1, PT, R15, UR15, !P0 ;  /* 0x0000000f0f007c0c */ /* 0x000fe4000c721270 */
[----:B------:R-:W-:Y:S01]  /*b7b0*/  LEA.HI.X.SX32 R3, R0, R27, 0x1, P6 ;  /* 0x0000001b00037211 */ /* 0x000fe200030f0eff */
[----:B------:R-:W-:Y:S01]  /*b7c0*/  IMAD R0, R23, 0x2, R5 ;  /* 0x0000000217007824 */ /* 0x000fe200078e0205 */
[----:B------:R-:W-:Y:S02]  /*b7d0*/  IADD3 R4, P6, PT, R5, R21, RZ ;  /* 0x0000001505047210 */ /* 0x000fe40007fde0ff */
[----:B------:R-:W-:Y:S02]  /*b7e0*/  ISETP.LT.AND P0, PT, R14, UR15, !P0 ;  /* 0x0000000f0e007c0c */ /* 0x000fe4000c701270 */
[C---:B------:R-:W-:Y:S02]  /*b7f0*/  PRMT R15, R6.reuse, 0x7772, RZ ;  /* 0x00007772060f7816 */ /* 0x040fe400000000ff */
[----:B------:R-:W-:-:S02]  /*b800*/  PRMT R17, R6, 0x7773, RZ ;  /* 0x0000777306117816 */ /* 0x000fc400000000ff */
[----:B------:R-:W-:Y:S01]  /*b810*/  LEA.HI.X.SX32 R5, R5, R27, 0x1, P6 ;  /* 0x0000001b05057211 */ /* 0x000fe200030f0eff */
[----:B------:R0:W-:Y:S01]  /*b820*/  @P5 STG.E.U8 desc[UR20][R8.64], R15 ;  /* 0x0000000f08005986 */ /* 0x0001e2000c101114 */
[----:B------:R-:W-:Y:S02]  /*b830*/  IADD3 R6, P6, PT, R0, R21, RZ ;  /* 0x0000001500067210 */ /* 0x000fe40007fde0ff */
[C---:B------:R-:W-:Y:S01]  /*b840*/  PRMT R19, R7.reuse, 0x7770, RZ ;  /* 0x0000777007137816 */ /* 0x040fe200000000ff */
[----:B------:R0:W-:Y:S01]  /*b850*/  @P4 STG.E.U8 desc[UR20][R10.64], R17 ;  /* 0x000000110a004986 */ /* 0x0001e2000c101114 */
[C---:B------:R-:W-:Y:S02]  /*b860*/  PRMT R21, R7.reuse, 0x7771, RZ ;  /* 0x0000777107157816 */ /* 0x040fe400000000ff */
[C---:B------:R-:W-:Y:S01]  /*b870*/  PRMT R23, R7.reuse, 0x7772, RZ ;  /* 0x0000777207177816 */ /* 0x040fe200000000ff */
[----:B------:R0:W-:Y:S01]  /*b880*/  @P3 STG.E.U8 desc[UR20][R12.64], R19 ;  /* 0x000000130c003986 */ /* 0x0001e2000c101114 */
[----:B------:R-:W-:-:S02]  /*b890*/  PRMT R25, R7, 0x7773, RZ ;  /* 0x0000777307197816 */ /* 0x000fc400000000ff */
[----:B------:R-:W-:Y:S01]  /*b8a0*/  LEA.HI.X.SX32 R7, R0, R27, 0x1, P6 ;  /* 0x0000001b00077211 */ /* 0x000fe200030f0eff */
[----:B------:R0:W-:Y:S04]  /*b8b0*/  @P2 STG.E.U8 desc[UR20][R2.64], R21 ;  /* 0x0000001502002986 */ /* 0x0001e8000c101114 */
[----:B------:R0:W-:Y:S04]  /*b8c0*/  @P1 STG.E.U8 desc[UR20][R4.64], R23 ;  /* 0x0000001704001986 */ /* 0x0001e8000c101114 */
[----:B------:R0:W-:Y:S01]  /*b8d0*/  @P0 STG.E.U8 desc[UR20][R6.64], R25 ;  /* 0x0000001906000986 */ /* 0x0001e2000c101114 */
[----:B------:R-:W-:Y:S06]  /*b8e0*/  BAR.SYNC.DEFER_BLOCKING 0x0 ;  /* 0x0000000000007b1d */ /* 0x000fec0000010000 */
[----:B------:R-:W-:Y:S05]  /*b8f0*/  BRA.U UP0, `(.L_x_13) ;  /* 0x00000001009c7547 */ /* 0x000fea000b800000 */
[----:B------:R-:W1:Y:S01]  /*b900*/  S2UR UR5, SR_CgaCtaId ;  /* 0x00000000000579c3 */ /* 0x000e620000008800 */
[----:B------:R-:W-:Y:S01]  /*b910*/  NOP ;  /* 0x0000000000007918 */ /* 0x000fe20000000000 */
[----:B------:R-:W-:Y:S01]  /*b920*/  UMOV UR4, 0x50 ;  /* 0x0000005000047882 */ /* 0x000fe20000000000 */
[----:B------:R-:W-:Y:S02]  /*b930*/  IMAD.U32 R0, RZ, RZ, UR8 ;  /* 0x00000008ff007e24 */ /* 0x000fe4000f8e00ff */
[----:B0-----:R-:W-:-:S03]  /*b940*/  IMAD.MOV.U32 R3, RZ, RZ, 0x1 ;  /* 0x00000001ff037424 */ /* 0x001fc600078e00ff */
[----:B------:R-:W-:-:S04]  /*b950*/  LOP3.LUT R0, R0, 0xffff, RZ, 0xc0, !PT ;  /* 0x0000ffff00007812 */ /* 0x000fc800078ec0ff */
[----:B------:R-:W-:-:S05]  /*b960*/  SHF.R.U32.HI R0, RZ, 0x5, R0 ;  /* 0x00000005ff007819 */ /* 0x000fca0000011600 */
[----:B------:R-:W-:Y:S01]  /*b970*/  VIADD R2, R0, 0x10 ;  /* 0x0000001000027836 */ /* 0x000fe20000000000 */
[----:B------:R-:W-:Y:S01]  /*b980*/  SHF.L.U32 R0, R3, R0, RZ ;  /* 0x0000000003007219 */ /* 0x000fe200000006ff */
[----:B-1----:R-:W-:-:S03]  /*b990*/  ULEA UR6, UR5, UR4, 0x18 ;  /* 0x0000000405067291 */ /* 0x002fc6000f8ec0ff */
[----:B------:R-:W-:-:S04]  /*b9a0*/  SHF.L.U32 R3, R3, R2, RZ ;  /* 0x0000000203037219 */ /* 0x000fc800000006ff */
[----:B------:R-:W-:Y:S02]  /*b9b0*/  LOP3.LUT R0, R3, R0, RZ, 0xfc, !PT ;  /* 0x0000000003007212 */ /* 0x000fe400078efcff */
[----:B------:R-:W0:Y:S02]  /*b9c0*/  LDS R5, [UR6] ;  /* 0x00000006ff057984 */ /* 0x000e240008000800 */
[C---:B------:R-:W-:Y:S02]  /*b9d0*/  LOP3.LUT R2, R0.reuse, 0xffff, RZ, 0xc0, !PT ;  /* 0x0000ffff00027812 */ /* 0x040fe400078ec0ff */
[----:B0-----:R-:W-:-:S04]  /*b9e0*/  LOP3.LUT R3, R0, 0xffff, R5, 0x80, !PT ;  /* 0x0000ffff00037812 */ /* 0x001fc800078e8005 */
[----:B------:R-:W-:-:S13]  /*b9f0*/  ISETP.NE.AND P0, PT, R3, R2, PT ;  /* 0x000000020300720c */ /* 0x000fda0003f05270 */
[----:B------:R-:W-:Y:S05]  /*ba00*/  @P0 BRA `(.L_x_14) ;  /* 0x0000000000500947 */ /* 0x000fea0003800000 */
[----:B------:R-:W-:Y:S02]  /*ba10*/  SHF.R.U32.HI R5, RZ, 0x10, R5 ;  /* 0x00000010ff057819 */ /* 0x000fe40000011605 */
[----:B------:R-:W-:-:S04]  /*ba20*/  SHF.R.U32.HI R2, RZ, 0x10, R0 ;  /* 0x00000010ff027819 */ /* 0x000fc80000011600 */
[----:B------:R-:W-:-:S04]  /*ba30*/  LOP3.LUT R5, R5, R2, RZ, 0xc0, !PT ;  /* 0x0000000205057212 */ /* 0x000fc800078ec0ff */
[----:B------:R-:W-:-:S13]  /*ba40*/  ISETP.NE.AND P0, PT, R5, R2, PT ;  /* 0x000000020500720c */ /* 0x000fda0003f05270 */
[----:B------:R-:W-:Y:S05]  /*ba50*/  @P0 BRA `(.L_x_15) ;  /* 0x0000000000300947 */ /* 0x000fea0003800000 */
[----:B------:R-:W-:Y:S01]  /*ba60*/  R2UR UR4, R0 ;  /* 0x00000000000472ca */ /* 0x000fe200000e0000 */
[----:B------:R-:W-:Y:S01]  /*ba70*/  VOTEU.ANY UR5, UPT, PT ;  /* 0x0000000000057886 */ /* 0x000fe200038e0100 */
[----:B------:R-:W0:Y:S01]  /*ba80*/  S2R R0, SR_LANEID ;  /* 0x0000000000007919 */ /* 0x000e220000000000 */
[----:B------:R-:W-:-:S10]  /*ba90*/  UFLO.U32 UR5, UR5 ;  /* 0x00000005000572bd */ /* 0x000fd400080e0000 */
[----:B------:R-:W-:-:S06]  /*baa0*/  ULOP3.LUT UR4, URZ, UR4, URZ, 0x33, !UPT ;  /* 0x00000004ff047292 */ /* 0x000fcc000f8e33ff */
[----:B------:R-:W-:-:S04]  /*bab0*/  IMAD.U32 R2, RZ, RZ, UR4 ;  /* 0x00000004ff027e24 */ /* 0x000fc8000f8e00ff */
[----:B------:R-:W1:Y:S02]  /*bac0*/  REDUX UR7, R2 ;  /* 0x00000000020773c4 */ /* 0x000e640000000000 */
[----:B------:R2:W-:Y:S01]  /*bad0*/  UTCATOMSWS.AND URZ, UR4 ;  /* 0x0000000400ff79e3 */ /* 0x0005e20008000000 */
[----:B0-----:R-:W-:Y:S01]  /*bae0*/  ISETP.EQ.U32.AND P0, PT, R0, UR5, PT ;  /* 0x0000000500007c0c */ /* 0x001fe2000bf02070 */
[----:B-1----:R-:W-:-:S12]  /*baf0*/  IMAD.U32 R0, RZ, RZ, UR7 ;  /* 0x00000007ff007e24 */ /* 0x002fd8000f8e00ff */
[----:B------:R2:W-:Y:S01]  /*bb00*/  @P0 ATOMS.AND RZ, [UR6], R0 ;  /* 0x00000000ffff098c */ /* 0x0005e2000a800006 */
[----:B------:R-:W-:Y:S05]  /*bb10*/  BRA `(.L_x_13) ;  /* 0x0000000000147947 */ /* 0x000fea0003800000 */
.L_x_15:
[----:B------:R-:W-:-:S07]  /*bb20*/  MOV R2, 0xbb40 ;  /* 0x0000bb4000027802 */ /* 0x000fce0000000f00 */
[----:B------:R-:W-:Y:S05]  /*bb30*/  CALL.REL.NOINC `($__internal_0_$__cuda_sm10x_tcgen05_guardrail_trap_col_being_dealloced_not_returned_by_alloc) ;  /* 0x00000000002c7944 */ /* 0x000fea0003c00000 */
[----:B------:R-:W-:Y:S05]  /*bb40*/  BRA `(.L_x_13) ;  /* 0x0000000000087947 */ /* 0x000fea0003800000 */
.L_x_14:
[----:B------:R-:W-:-:S07]  /*bb50*/  MOV R2, 0xbb70 ;  /* 0x0000bb7000027802 */ /* 0x000fce0000000f00 */
[----:B------:R-:W-:Y:S05]  /*bb60*/  CALL.REL.NOINC `($__internal_2_$__cuda_sm10x_tcgen05_guardrail_trap_unallocated_columns_being_dealloced) ;  /* 0x0000000000387944 */ /* 0x000fea0003c00000 */
.L_x_13:
[----:B------:R-:W-:Y:S01]  /*bb70*/  NOP ;  /* 0x0000000000007918 */ /* 0x000fe20000000000 */
[----:B--2---:R-:W-:Y:S05]  /*bb80*/  EXIT ;  /* 0x000000000000794d */ /* 0x004fea0003800000 */
.L_x_8:
[----:B------:R-:W0:Y:S02]  /*bb90*/  SYNCS.PHASECHK.TRANS64.TRYWAIT P2, [UR6], R119 ;  /* 0x00000077ff0075a7 */ /* 0x000e240008041106 */
[----:B0-----:R-:W-:Y:S05]  /*bba0*/  @!P2 BRA `(.L_x_8) ;  /* 0xfffffffc00f8a947 */ /* 0x001fea000383ffff */
[----:B------:R-:W-:Y:S05]  /*bbb0*/  BRA `(.L_x_16) ;  /* 0xffffffbc00347947 */ /* 0x000fea000383ffff */
.L_x_12:
[----:B------:R-:W1:Y:S02]  /*bbc0*/  SYNCS.PHASECHK.TRANS64.TRYWAIT P0, [UR6], R0 ;  /* 0x00000000ff0075a7 */ /* 0x000e640008001106 */
[----:B-1----:R-:W-:Y:S05]  /*bbd0*/  @!P0 BRA `(.L_x_12) ;  /* 0xfffffffc00f88947 */ /* 0x002fea000383ffff */
[----:B------:R-:W-:Y:S05]  /*bbe0*/  BRA `(.L_x_11) ;  /* 0xfffffff000147947 */ /* 0x000fea000383ffff */
        .weak           $__internal_0_$__cuda_sm10x_tcgen05_guardrail_trap_col_being_dealloced_not_returned_by_alloc
        .type           $__internal_0_$__cuda_sm10x_tcgen05_guardrail_trap_col_being_dealloced_not_returned_by_alloc,@function
        .size           $__internal_0_$__cuda_sm10x_tcgen05_guardrail_trap_col_being_dealloced_not_returned_by_alloc,($__internal_1_$__cuda_sm10x_tcgen05_guardrail_trap_phase_invalid_during_alloc - $__internal_0_$__cuda_sm10x_tcgen05_guardrail_trap_col_being_dealloced_not_returned_by_alloc)
$__internal_0_$__cuda_sm10x_tcgen05_guardrail_trap_col_being_dealloced_not_returned_by_alloc:
[----:B------:R-:W-:Y:S05]  /*bbf0*/  BPT.TRAP 0x1 ;  /* 0x000000040000795c */ /* 0x000fea0000300000 */
[----:B------:R-:W-:-:S04]  /*bc00*/  IMAD.MOV.U32 R3, RZ, RZ, 0x0 ;  /* 0x00000000ff037424 */ /* 0x000fc800078e00ff */
[----:B------:R-:W-:Y:S05]  /*bc10*/  RET.REL.NODEC R2 `(matmul_kernel) ;  /* 0xffffff4002f87950 */ /* 0x000fea0003c3ffff */
        .weak           $__internal_1_$__cuda_sm10x_tcgen05_guardrail_trap_phase_invalid_during_alloc
        .type           $__internal_1_$__cuda_sm10x_tcgen05_guardrail_trap_phase_invalid_during_alloc,@function
        .size           $__internal_1_$__cuda_sm10x_tcgen05_guardrail_trap_phase_invalid_during_alloc,($__internal_2_$__cuda_sm10x_tcgen05_guardrail_trap_unallocated_columns_being_dealloced - $__internal_1_$__cuda_sm10x_tcgen05_guardrail_trap_phase_invalid_during_alloc)
$__internal_1_$__cuda_sm10x_tcgen05_guardrail_trap_phase_invalid_during_alloc:
[----:B------:R-:W-:Y:S05]  /*bc20*/  BPT.TRAP 0x1 ;  /* 0x000000040000795c */ /* 0x000fea0000300000 */
[----:B------:R-:W-:-:S04]  /*bc30*/  IMAD.MOV.U32 R3, RZ, RZ, 0x0 ;  /* 0x00000000ff037424 */ /* 0x000fc800078e00ff */
[----:B------:R-:W-:Y:S05]  /*bc40*/  RET.REL.NODEC R2 `(matmul_kernel) ;  /* 0xffffff4002ec7950 */ /* 0x000fea0003c3ffff */
        .weak           $__internal_2_$__cuda_sm10x_tcgen05_guardrail_trap_unallocated_columns_being_dealloced
        .type           $__internal_2_$__cuda_sm10x_tcgen05_guardrail_trap_unallocated_columns_being_dealloced,@function
        .size           $__internal_2_$__cuda_sm10x_tcgen05_guardrail_trap_unallocated_columns_being_dealloced,(.L_x_20 - $__internal_2_$__cuda_sm10x_tcgen05_guardrail_trap_unallocated_columns_being_dealloced)
$__internal_2_$__cuda_sm10x_tcgen05_guardrail_trap_unallocated_columns_being_dealloced:
[----:B------:R-:W-:Y:S05]  /*bc50*/  BPT.TRAP 0x1 ;  /* 0x000000040000795c */ /* 0x000fea0000300000 */
[----:B------:R-:W-:-:S04]  /*bc60*/  IMAD.MOV.U32 R3, RZ, RZ, 0x0 ;  /* 0x00000000ff037424 */ /* 0x000fc800078e00ff */
[----:B------:R-:W-:Y:S05]  /*bc70*/  RET.REL.NODEC R2 `(matmul_kernel) ;  /* 0xffffff4002e07950 */ /* 0x000fea0003c3ffff */
.L_x_17:
[----:B------:R-:W-:-:S00]  /*bc80*/  BRA `(.L_x_17) ;  /* 0xfffffffc00fc7947 */ /* 0x000fc0000383ffff */
[----:B------:R-:W-:-:S00]  /*bc90*/  NOP ;  /* 0x0000000000007918 */ /* 0x000fc00000000000 */
        /* <DEDUP_REMOVED lines=14> */
.L_x_20:


//--------------------- .nv.shared.matmul_kernel  --------------------------
	.section	.nv.shared.matmul_kernel,"aw",@nobits
	.sectionflags	@""
	.align	16
	.zero		1024


//--------------------- .nv.shared.reserved.0     --------------------------
	.section	.nv.shared.reserved.0,"aw",@nobits
	.align	8
	.weak		__nv_reservedSMEM_offset_0_alias
	.size		__nv_reservedSMEM_offset_0_alias, 0, 64
	.other		__nv_reservedSMEM_offset_0_alias,@"STO_CUDA_RESERVED_SHARED STV_DEFAULT"
__nv_reservedSMEM_offset_0_alias:
	.zero		0
.nv.shared.reserved.0:
	.zero		64
	.weak		__nv_reservedSMEM_allocation_phase
	.type		__nv_reservedSMEM_allocation_phase,@object
	.size		__nv_reservedSMEM_allocation_phase,(.L_0 - __nv_reservedSMEM_allocation_phase)
__nv_reservedSMEM_allocation_phase:
	.zero		1
.L_0:
	.zero		7
	.weak		__nv_reservedSMEM_devtool_atexit_pc
	.type		__nv_reservedSMEM_devtool_atexit_pc,@object
	.size		__nv_reservedSMEM_devtool_atexit_pc,(__nv_reservedSMEM_allocation_mask - __nv_reservedSMEM_devtool_atexit_pc)
__nv_reservedSMEM_devtool_atexit_pc:
	.zero		8
	.weak		__nv_reservedSMEM_allocation_mask
	.type		__nv_reservedSMEM_allocation_mask,@object
	.size		__nv_reservedSMEM_allocation_mask,(.L_2 - __nv_reservedSMEM_allocation_mask)
__nv_reservedSMEM_allocation_mask:
	.zero		4
.L_2:


//--------------------- .nv.constant0.matmul_kernel --------------------------
	.section	.nv.constant0.matmul_kernel,"a",@progbits
	.sectionflags	@""
	.align	4
.nv.constant0.matmul_kernel:
	.zero		976


//--------------------- SYMBOLS --------------------------

	.type		.nv.reservedSmem.offset0,@object
	.size		.nv.reservedSmem.offset0,0x4
	.type		.nv.reservedSmem.cap,@object
	.size		.nv.reservedSmem.cap,0x4
